	.target	sm_100a

	.elftype	@"ET_EXEC"


//--------------------- .note.nv.tkinfo           --------------------------
	.section	.note.nv.tkinfo,"",@"SHT_NOTE"
	.sectionflags	@"SHF_NOTE_NV_TKINFO"
	.tkinfo
        /*0018*/ 	.word	0x00000002
        /*0030*/ 	.string	""
        /*0030*/ 	.string	"ptxas"
        /*0030*/ 	.string	"Cuda compilation tools, release 13.0, V13.0.88"
        /*0030*/ 	.string	"Build cuda_13.0.r13.0/compiler.36424714_0"
        /*0030*/ 	.string	"-arch sm_100a -m 64 "



//--------------------- .note.nv.cuinfo           --------------------------
	.section	.note.nv.cuinfo,"",@"SHT_NOTE"
	.sectionflags	@"SHF_NOTE_NV_CUINFO"
        /*0018*/ 	.short	0x0002
        /*001a*/ 	.short	0x0064
        /*001c*/ 	.short	0x0082
	.zero		2


//--------------------- .nv.info                  --------------------------
	.section	.nv.info,"",@"SHT_CUDA_INFO"
	.align	4


	//----- nvinfo : EIATTR_REGCOUNT
	.align		4
        /*0000*/ 	.byte	0x04, 0x2f
        /*0002*/ 	.short	(.L_20 - .L_19)
	.align		4
.L_19:
        /*0004*/ 	.word	index@(_ZN7cutlass13device_kernelINS_4gemm6kernel13GemmUniversalIN4cute5tupleIJiiiiEEENS1_10collective13CollectiveMmaINS1_35MainloopSm100TmaUmmaWarpSpecializedILi3ELi2ELi4ENS5_IJNS4_1CILi2EEENSA_ILi1EEESC_EEEEENS5_IJNSA_ILi128EEENSA_ILi256EEESF_EEENS_12float_e4m3_tENS5_IJlSC_lEEESI_SJ_NS4_8TiledMMAINS4_8MMA_AtomIJNS4_10MMA_TraitsINS4_25SM100_MMA_F8F6F4_2x1SM_SSEJSI_SI_fSF_SG_NS4_17integral_constantINS4_4UMMA5MajorELSQ_0EEESR_NSO_INSP_7ScaleInELSS_0EEEST_EEEEEENS4_6LayoutINS5_IJSC_SC_SC_EEENS5_IJNSA_ILi0EEESY_SY_EEEEENS5_IJNS4_10UnderscoreES11_S11_EEEEENS4_18SM100_TMA_2SM_LOADENS4_14ComposedLayoutINS4_7SwizzleILi3ELi4ELi3EEENS4_18smem_ptr_flag_bitsILi8EEENSW_INS5_IJNSA_ILi8EEESF_EEENS5_IJSF_SC_EEEEEEEvNS4_8identityES14_S1E_vS1F_EENS_8epilogue10collective18CollectiveEpilogueINS1H_23Sm100TmaWarpSpecializedILi4ELi2ELi32ELb0ELb0EEEJNS5_IJNSA_ILi64EEESG_SF_EEENS5_IJNSW_IS1M_SC_EENSW_INS5_IJNSA_ILi32EEESB_EEENS5_IJSC_SF_EEEEEEEESI_SJ_SI_SJ_NS1H_6fusion15FusionCallbacksIS1L_NS1U_17LinearCombinationISI_fSI_fLNS_15FloatRoundStyleE2EEES1N_S1T_JEEENS4_5SM1004TMEM4LOAD26SM100_TMEM_LOAD_32dp32b32xENS4_13SM90_TMA_LOADENS15_INS16_ILi1ELi4ELi3EEES19_NSW_INS5_IJS1A_S1P_EEENS5_IJS1P_SC_EEEEEEENS4_39AutoVectorizingCopyWithAssumedAlignmentILi128EEENS4_14SM90_TMA_STOREES29_S2B_S2B_EEEvvEEEEvNT_6ParamsE)
        /*0008*/ 	.word	0x00000078


	//----- nvinfo : EIATTR_FRAME_SIZE
	.align		4
.L_20:
        /*000c*/ 	.byte	0x04, 0x11
        /*000e*/ 	.short	(.L_22 - .L_21)
	.align		4
.L_21:
        /*0010*/ 	.word	index@($__internal_2_$__cuda_sm10x_tcgen05_guardrail_trap_unallocated_columns_being_dealloced)
        /*0014*/ 	.word	0x00000000


	//----- nvinfo : EIATTR_FRAME_SIZE
	.align		4
.L_22:
        /*0018*/ 	.byte	0x04, 0x11
        /*001a*/ 	.short	(.L_24 - .L_23)
	.align		4
.L_23:
        /*001c*/ 	.word	index@($__internal_1_$__cuda_sm10x_tcgen05_guardrail_trap_phase_invalid_during_alloc)
        /*0020*/ 	.word	0x00000000


	//----- nvinfo : EIATTR_FRAME_SIZE
	.align		4
.L_24:
        /*0024*/ 	.byte	0x04, 0x11
        /*0026*/ 	.short	(.L_26 - .L_25)
	.align		4
.L_25:
        /*0028*/ 	.word	index@($__internal_0_$__cuda_sm10x_tcgen05_guardrail_trap_col_being_dealloced_not_returned_by_alloc)
        /*002c*/ 	.word	0x00000000


	//----- nvinfo : EIATTR_FRAME_SIZE
	.align		4
.L_26:
        /*0030*/ 	.byte	0x04, 0x11
        /*0032*/ 	.short	(.L_28 - .L_27)
	.align		4
.L_27:
        /*0034*/ 	.word	index@(_ZN7cutlass13device_kernelINS_4gemm6kernel13GemmUniversalIN4cute5tupleIJiiiiEEENS1_10collective13CollectiveMmaINS1_35MainloopSm100TmaUmmaWarpSpecializedILi3ELi2ELi4ENS5_IJNS4_1CILi2EEENSA_ILi1EEESC_EEEEENS5_IJNSA_ILi128EEENSA_ILi256EEESF_EEENS_12float_e4m3_tENS5_IJlSC_lEEESI_SJ_NS4_8TiledMMAINS4_8MMA_AtomIJNS4_10MMA_TraitsINS4_25SM100_MMA_F8F6F4_2x1SM_SSEJSI_SI_fSF_SG_NS4_17integral_constantINS4_4UMMA5MajorELSQ_0EEESR_NSO_INSP_7ScaleInELSS_0EEEST_EEEEEENS4_6LayoutINS5_IJSC_SC_SC_EEENS5_IJNSA_ILi0EEESY_SY_EEEEENS5_IJNS4_10UnderscoreES11_S11_EEEEENS4_18SM100_TMA_2SM_LOADENS4_14ComposedLayoutINS4_7SwizzleILi3ELi4ELi3EEENS4_18smem_ptr_flag_bitsILi8EEENSW_INS5_IJNSA_ILi8EEESF_EEENS5_IJSF_SC_EEEEEEEvNS4_8identityES14_S1E_vS1F_EENS_8epilogue10collective18CollectiveEpilogueINS1H_23Sm100TmaWarpSpecializedILi4ELi2ELi32ELb0ELb0EEEJNS5_IJNSA_ILi64EEESG_SF_EEENS5_IJNSW_IS1M_SC_EENSW_INS5_IJNSA_ILi32EEESB_EEENS5_IJSC_SF_EEEEEEEESI_SJ_SI_SJ_NS1H_6fusion15FusionCallbacksIS1L_NS1U_17LinearCombinationISI_fSI_fLNS_15FloatRoundStyleE2EEES1N_S1T_JEEENS4_5SM1004TMEM4LOAD26SM100_TMEM_LOAD_32dp32b32xENS4_13SM90_TMA_LOADENS15_INS16_ILi1ELi4ELi3EEES19_NSW_INS5_IJS1A_S1P_EEENS5_IJS1P_SC_EEEEEEENS4_39AutoVectorizingCopyWithAssumedAlignmentILi128EEENS4_14SM90_TMA_STOREES29_S2B_S2B_EEEvvEEEEvNT_6ParamsE)
        /*0038*/ 	.word	0x00000000


	//----- nvinfo : EIATTR_MIN_STACK_SIZE
	.align		4
.L_28:
        /*003c*/ 	.byte	0x04, 0x12
        /*003e*/ 	.short	(.L_30 - .L_29)
	.align		4
.L_29:
        /*0040*/ 	.word	index@(_ZN7cutlass13device_kernelINS_4gemm6kernel13GemmUniversalIN4cute5tupleIJiiiiEEENS1_10collective13CollectiveMmaINS1_35MainloopSm100TmaUmmaWarpSpecializedILi3ELi2ELi4ENS5_IJNS4_1CILi2EEENSA_ILi1EEESC_EEEEENS5_IJNSA_ILi128EEENSA_ILi256EEESF_EEENS_12float_e4m3_tENS5_IJlSC_lEEESI_SJ_NS4_8TiledMMAINS4_8MMA_AtomIJNS4_10MMA_TraitsINS4_25SM100_MMA_F8F6F4_2x1SM_SSEJSI_SI_fSF_SG_NS4_17integral_constantINS4_4UMMA5MajorELSQ_0EEESR_NSO_INSP_7ScaleInELSS_0EEEST_EEEEEENS4_6LayoutINS5_IJSC_SC_SC_EEENS5_IJNSA_ILi0EEESY_SY_EEEEENS5_IJNS4_10UnderscoreES11_S11_EEEEENS4_18SM100_TMA_2SM_LOADENS4_14ComposedLayoutINS4_7SwizzleILi3ELi4ELi3EEENS4_18smem_ptr_flag_bitsILi8EEENSW_INS5_IJNSA_ILi8EEESF_EEENS5_IJSF_SC_EEEEEEEvNS4_8identityES14_S1E_vS1F_EENS_8epilogue10collective18CollectiveEpilogueINS1H_23Sm100TmaWarpSpecializedILi4ELi2ELi32ELb0ELb0EEEJNS5_IJNSA_ILi64EEESG_SF_EEENS5_IJNSW_IS1M_SC_EENSW_INS5_IJNSA_ILi32EEESB_EEENS5_IJSC_SF_EEEEEEEESI_SJ_SI_SJ_NS1H_6fusion15FusionCallbacksIS1L_NS1U_17LinearCombinationISI_fSI_fLNS_15FloatRoundStyleE2EEES1N_S1T_JEEENS4_5SM1004TMEM4LOAD26SM100_TMEM_LOAD_32dp32b32xENS4_13SM90_TMA_LOADENS15_INS16_ILi1ELi4ELi3EEES19_NSW_INS5_IJS1A_S1P_EEENS5_IJS1P_SC_EEEEEEENS4_39AutoVectorizingCopyWithAssumedAlignmentILi128EEENS4_14SM90_TMA_STOREES29_S2B_S2B_EEEvvEEEEvNT_6ParamsE)
        /*0044*/ 	.word	0x00000000
.L_30:


//--------------------- .nv.compat                --------------------------
	.section	.nv.compat,"",@"SHT_CUDA_COMPAT_INFO"
	.align	4
        /*0000*/ 	.byte	0x02, 0x09, 0x01, 0x00, 0x02, 0x02, 0x02, 0x00, 0x02, 0x05, 0x05, 0x00, 0x03, 0x07, 0x01, 0x01
        /*0010*/ 	.byte	0x02, 0x03, 0x01, 0x00, 0x02, 0x06, 0x01, 0x00, 0x04, 0x0b, 0x08, 0x00, 0x09, 0x00, 0x00, 0x00
        /*0020*/ 	.byte	0x00, 0x00, 0x00, 0x00


//--------------------- .nv.info._ZN7cutlass13device_kernelINS_4gemm6kernel13GemmUniversalIN4cute5tupleIJiiiiEEENS1_10collective13CollectiveMmaINS1_35MainloopSm100TmaUmmaWarpSpecializedILi3ELi2ELi4ENS5_IJNS4_1CILi2EEENSA_ILi1EEESC_EEEEENS5_IJNSA_ILi128EEENSA_ILi256EEESF_EEENS_12float_e4m3_tENS5_IJlSC_lEEESI_SJ_NS4_8TiledMMAINS4_8MMA_AtomIJNS4_10MMA_TraitsINS4_25SM100_MMA_F8F6F4_2x1SM_SSEJSI_SI_fSF_SG_NS4_17integral_constantINS4_4UMMA5MajorELSQ_0EEESR_NSO_INSP_7ScaleInELSS_0EEEST_EEEEEENS4_6LayoutINS5_IJSC_SC_SC_EEENS5_IJNSA_ILi0EEESY_SY_EEEEENS5_IJNS4_10UnderscoreES11_S11_EEEEENS4_18SM100_TMA_2SM_LOADENS4_14ComposedLayoutINS4_7SwizzleILi3ELi4ELi3EEENS4_18smem_ptr_flag_bitsILi8EEENSW_INS5_IJNSA_ILi8EEESF_EEENS5_IJSF_SC_EEEEEEEvNS4_8identityES14_S1E_vS1F_EENS_8epilogue10collective18CollectiveEpilogueINS1H_23Sm100TmaWarpSpecializedILi4ELi2ELi32ELb0ELb0EEEJNS5_IJNSA_ILi64EEESG_SF_EEENS5_IJNSW_IS1M_SC_EENSW_INS5_IJNSA_ILi32EEESB_EEENS5_IJSC_SF_EEEEEEEESI_SJ_SI_SJ_NS1H_6fusion15FusionCallbacksIS1L_NS1U_17LinearCombinationISI_fSI_fLNS_15FloatRoundStyleE2EEES1N_S1T_JEEENS4_5SM1004TMEM4LOAD26SM100_TMEM_LOAD_32dp32b32xENS4_13SM90_TMA_LOADENS15_INS16_ILi1ELi4ELi3EEES19_NSW_INS5_IJS1A_S1P_EEENS5_IJS1P_SC_EEEEEEENS4_39AutoVectorizingCopyWithAssumedAlignmentILi128EEENS4_14SM90_TMA_STOREES29_S2B_S2B_EEEvvEEEEvNT_6ParamsE --------------------------
	.section	.nv.info._ZN7cutlass13device_kernelINS_4gemm6kernel13GemmUniversalIN4cute5tupleIJiiiiEEENS1_10collective13CollectiveMmaINS1_35MainloopSm100TmaUmmaWarpSpecializedILi3ELi2ELi4ENS5_IJNS4_1CILi2EEENSA_ILi1EEESC_EEEEENS5_IJNSA_ILi128EEENSA_ILi256EEESF_EEENS_12float_e4m3_tENS5_IJlSC_lEEESI_SJ_NS4_8TiledMMAINS4_8MMA_AtomIJNS4_10MMA_TraitsINS4_25SM100_MMA_F8F6F4_2x1SM_SSEJSI_SI_fSF_SG_NS4_17integral_constantINS4_4UMMA5MajorELSQ_0EEESR_NSO_INSP_7ScaleInELSS_0EEEST_EEEEEENS4_6LayoutINS5_IJSC_SC_SC_EEENS5_IJNSA_ILi0EEESY_SY_EEEEENS5_IJNS4_10UnderscoreES11_S11_EEEEENS4_18SM100_TMA_2SM_LOADENS4_14ComposedLayoutINS4_7SwizzleILi3ELi4ELi3EEENS4_18smem_ptr_flag_bitsILi8EEENSW_INS5_IJNSA_ILi8EEESF_EEENS5_IJSF_SC_EEEEEEEvNS4_8identityES14_S1E_vS1F_EENS_8epilogue10collective18CollectiveEpilogueINS1H_23Sm100TmaWarpSpecializedILi4ELi2ELi32ELb0ELb0EEEJNS5_IJNSA_ILi64EEESG_SF_EEENS5_IJNSW_IS1M_SC_EENSW_INS5_IJNSA_ILi32EEESB_EEENS5_IJSC_SF_EEEEEEEESI_SJ_SI_SJ_NS1H_6fusion15FusionCallbacksIS1L_NS1U_17LinearCombinationISI_fSI_fLNS_15FloatRoundStyleE2EEES1N_S1T_JEEENS4_5SM1004TMEM4LOAD26SM100_TMEM_LOAD_32dp32b32xENS4_13SM90_TMA_LOADENS15_INS16_ILi1ELi4ELi3EEES19_NSW_INS5_IJS1A_S1P_EEENS5_IJS1P_SC_EEEEEEENS4_39AutoVectorizingCopyWithAssumedAlignmentILi128EEENS4_14SM90_TMA_STOREES29_S2B_S2B_EEEvvEEEEvNT_6ParamsE,"",@"SHT_CUDA_INFO"
	.sectionflags	@""
	.align	4


	//----- nvinfo : EIATTR_CUDA_API_VERSION
	.align		4
        /*0000*/ 	.byte	0x04, 0x37
        /*0002*/ 	.short	(.L_32 - .L_31)
.L_31:
        /*0004*/ 	.word	0x00000082


	//----- nvinfo : EIATTR_KPARAM_INFO
	.align		4
.L_32:
        /*0008*/ 	.byte	0x04, 0x17
        /*000a*/ 	.short	(.L_34 - .L_33)
.L_33:
        /*000c*/ 	.word	0x00000000
        /*0010*/ 	.short	0x0000
        /*0012*/ 	.short	0x0000
        /*0014*/ 	.byte	0x00, 0xf0, 0x01, 0x20


	//----- nvinfo : EIATTR_AT_ENTRY_FRAGMENTS
	.align		4
.L_34:
        /*0018*/ 	.byte	0x04, 0x4f
        /*001a*/ 	.short	(.L_36 - .L_35)


	//   ....[0]....
.L_35:
        /*001c*/ 	.word	0x00000007


	//----- nvinfo : EIATTR_RESERVED_SMEM_USED
	.align		4
.L_36:
        /*0020*/ 	.byte	0x01, 0x41
	.zero		2


	//----- nvinfo : EIATTR_SPARSE_MMA_MASK
	.align		4
        /*0024*/ 	.byte	0x03, 0x50
        /*0026*/ 	.short	0x0000


	//----- nvinfo : EIATTR_TCGEN05_2CTA_USED
	.align		4
        /*0028*/ 	.byte	0x01, 0x52
	.zero		2


	//----- nvinfo : EIATTR_MAXREG_COUNT
	.align		4
        /*002c*/ 	.byte	0x03, 0x1b
        /*002e*/ 	.short	0x00ff


	//----- nvinfo : EIATTR_NUM_BARRIERS
	.align		4
        /*0030*/ 	.byte	0x02, 0x4c
        /*0032*/ 	.byte	0x07
	.zero		1


	//----- nvinfo : EIATTR_EXTERNS
	.align		4
        /*0034*/ 	.byte	0x04, 0x0f
        /*0036*/ 	.short	(.L_38 - .L_37)


	//   ....[0]....
	.align		4
.L_37:
        /*0038*/ 	.word	index@(__assertfail)


	//----- nvinfo : EIATTR_MERCURY_ISA_VERSION
	.align		4
.L_38:
        /*003c*/ 	.byte	0x03, 0x5f
        /*003e*/ 	.short	0x0101


	//----- nvinfo : EIATTR_INT_WARP_WIDE_INSTR_OFFSETS
	.align		4
        /*0040*/ 	.byte	0x04, 0x31
        /*0042*/ 	.short	(.L_40 - .L_39)


	//   ....[0]....
.L_39:
        /*0044*/ 	.word	0x00000cf0


	//   ....[1]....
        /*0048*/ 	.word	0x00000d90


	//   ....[2]....
        /*004c*/ 	.word	0x000020f0


	//   ....[3]....
        /*0050*/ 	.word	0x00003f30


	//   ....[4]....
        /*0054*/ 	.word	0x00003f60


	//   ....[5]....
        /*0058*/ 	.word	0x00003fb0


	//   ....[6]....
        /*005c*/ 	.word	0x000048d0


	//   ....[7]....
        /*0060*/ 	.word	0x000048f0


	//   ....[8]....
        /*0064*/ 	.word	0x000049d0


	//   ....[9]....
        /*0068*/ 	.word	0x00004a90


	//   ....[10]....
        /*006c*/ 	.word	0x00004ab0


	//   ....[11]....
        /*0070*/ 	.word	0x00004b80


	//   ....[12]....
        /*0074*/ 	.word	0x00004c70


	//   ....[13]....
        /*0078*/ 	.word	0x00004c90


	//   ....[14]....
        /*007c*/ 	.word	0x00004d90


	//   ....[15]....
        /*0080*/ 	.word	0x00004f40


	//   ....[16]....
        /*0084*/ 	.word	0x00004f50


	//   ....[17]....
        /*0088*/ 	.word	0x000050e0


	//----- nvinfo : EIATTR_COOP_GROUP_MASK_REGIDS
	.align		4
.L_40:
        /*008c*/ 	.byte	0x04, 0x29
        /*008e*/ 	.short	(.L_42 - .L_41)


	//   ....[0]....
.L_41:
        /*0090*/ 	.word	0xffffffff


	//   ....[1]....
        /*0094*/ 	.word	0xffffffff


	//   ....[2]....
        /*0098*/ 	.word	0xffffffff


	//   ....[3]....
        /*009c*/ 	.word	0xffffffff


	//   ....[4]....
        /*00a0*/ 	.word	0xffffffff


	//   ....[5]....
        /*00a4*/ 	.word	0xffffffff


	//   ....[6]....
        /*00a8*/ 	.word	0xffffffff


	//   ....[7]....
        /*00ac*/ 	.word	0xffffffff


	//   ....[8]....
        /*00b0*/ 	.word	0xffffffff


	//   ....[9]....
        /*00b4*/ 	.word	0xffffffff


	//   ....[10]....
        /*00b8*/ 	.word	0xffffffff


	//   ....[11]....
        /*00bc*/ 	.word	0xffffffff


	//   ....[12]....
        /*00c0*/ 	.word	0xffffffff


	//   ....[13]....
        /*00c4*/ 	.word	0xffffffff


	//----- nvinfo : EIATTR_COOP_GROUP_INSTR_OFFSETS
	.align		4
.L_42:
        /*00c8*/ 	.byte	0x04, 0x28
        /*00ca*/ 	.short	(.L_44 - .L_43)


	//   ....[0]....
.L_43:
        /*00cc*/ 	.word	0x000000c0


	//   ....[1]....
        /*00d0*/ 	.word	0x00000500


	//   ....[2]....
        /*00d4*/ 	.word	0x00000660


	//   ....[3]....
        /*00d8*/ 	.word	0x000007f0


	//   ....[4]....
        /*00dc*/ 	.word	0x000008e0


	//   ....[5]....
        /*00e0*/ 	.word	0x00000a40


	//   ....[6]....
        /*00e4*/ 	.word	0x00000bd0


	//   ....[7]....
        /*00e8*/ 	.word	0x00000e10


	//   ....[8]....
        /*00ec*/ 	.word	0x00001fd0


	//   ....[9]....
        /*00f0*/ 	.word	0x00002d20


	//   ....[10]....
        /*00f4*/ 	.word	0x000031f0


	//   ....[11]....
        /*00f8*/ 	.word	0x00003220


	//   ....[12]....
        /*00fc*/ 	.word	0x00003e40


	//   ....[13]....
        /*0100*/ 	.word	0x00004050


	//----- nvinfo : EIATTR_VRC_CTA_INIT_COUNT
	.align		4
.L_44:
        /*0104*/ 	.byte	0x02, 0x4a
        /*0106*/ 	.byte	0x80
	.zero		1


	//----- nvinfo : EIATTR_SYSCALL_OFFSETS
	.align		4
        /*0108*/ 	.byte	0x04, 0x46
        /*010a*/ 	.short	(.L_46 - .L_45)


	//   ....[0]....
.L_45:
        /*010c*/ 	.word	0x00005b70


	//   ....[1]....
        /*0110*/ 	.word	0x00005cb0


	//   ....[2]....
        /*0114*/ 	.word	0x000064b0


	//   ....[3]....
        /*0118*/ 	.word	0x000072a0


	//   ....[4]....
        /*011c*/ 	.word	0x00008040


	//   ....[5]....
        /*0120*/ 	.word	0x00008e00


	//----- nvinfo : EIATTR_MBARRIER_INSTR_OFFSETS
	.align		4
.L_46:
        /*0124*/ 	.byte	0x04, 0x39
        /*0126*/ 	.short	(.L_48 - .L_47)


	//   ....[0]....
.L_47:
        /*0128*/ 	.word	0x000005f0
        /*012c*/ 	.word	0x000000ff
        /*0130*/ 	.word	0x00000000
        /*0134*/ 	.short	0x0100
        /*0136*/ 	.byte	0x08
	.zero		1


	//   ....[1]....
        /*0138*/ 	.word	0x00000600
        /*013c*/ 	.word	0x000000ff
        /*0140*/ 	.word	0x00000018
        /*0144*/ 	.short	0x0100
        /*0146*/ 	.byte	0x08
	.zero		1


	//   ....[2]....
        /*0148*/ 	.word	0x00000610
        /*014c*/ 	.word	0x000000ff
        /*0150*/ 	.word	0x00000008
        /*0154*/ 	.short	0x0100
        /*0156*/ 	.byte	0x08
	.zero		1


	//   ....[3]....
        /*0158*/ 	.word	0x00000620
        /*015c*/ 	.word	0x000000ff
        /*0160*/ 	.word	0x00000020
        /*0164*/ 	.short	0x0100
        /*0166*/ 	.byte	0x08
	.zero		1


	//   ....[4]....
        /*0168*/ 	.word	0x00000630
        /*016c*/ 	.word	0x000000ff
        /*0170*/ 	.word	0x00000010
        /*0174*/ 	.short	0x0100
        /*0176*/ 	.byte	0x08
	.zero		1


	//   ....[5]....
        /*0178*/ 	.word	0x00000640
        /*017c*/ 	.word	0x000000ff
        /*0180*/ 	.word	0x00000028
        /*0184*/ 	.short	0x0100
        /*0186*/ 	.byte	0x08
	.zero		1


	//   ....[6]....
        /*0188*/ 	.word	0x00000760
        /*018c*/ 	.word	0x000000ff
        /*0190*/ 	.word	0x00000030
        /*0194*/ 	.short	0x0100
        /*0196*/ 	.byte	0x09
	.zero		1


	//   ....[7]....
        /*0198*/ 	.word	0x00000770
        /*019c*/ 	.word	0x000000ff
        /*01a0*/ 	.word	0x00000050
        /*01a4*/ 	.short	0x0100
        /*01a6*/ 	.byte	0x09
	.zero		1


	//   ....[8]....
        /*01a8*/ 	.word	0x00000780
        /*01ac*/ 	.word	0x000000ff
        /*01b0*/ 	.word	0x00000038
        /*01b4*/ 	.short	0x0100
        /*01b6*/ 	.byte	0x09
	.zero		1


	//   ....[9]....
        /*01b8*/ 	.word	0x00000790
        /*01bc*/ 	.word	0x000000ff
        /*01c0*/ 	.word	0x00000058
        /*01c4*/ 	.short	0x0100
        /*01c6*/ 	.byte	0x09
	.zero		1


	//   ....[10]....
        /*01c8*/ 	.word	0x000007a0
        /*01cc*/ 	.word	0x000000ff
        /*01d0*/ 	.word	0x00000040
        /*01d4*/ 	.short	0x0100
        /*01d6*/ 	.byte	0x09
	.zero		1


	//   ....[11]....
        /*01d8*/ 	.word	0x000007b0
        /*01dc*/ 	.word	0x000000ff
        /*01e0*/ 	.word	0x00000060
        /*01e4*/ 	.short	0x0100
        /*01e6*/ 	.byte	0x09
	.zero		1


	//   ....[12]....
        /*01e8*/ 	.word	0x000007c0
        /*01ec*/ 	.word	0x000000ff
        /*01f0*/ 	.word	0x00000048
        /*01f4*/ 	.short	0x0100
        /*01f6*/ 	.byte	0x09
	.zero		1


	//   ....[13]....
        /*01f8*/ 	.word	0x000007d0
        /*01fc*/ 	.word	0x000000ff
        /*0200*/ 	.word	0x00000068
        /*0204*/ 	.short	0x0100
        /*0206*/ 	.byte	0x09
	.zero		1


	//   ....[14]....
        /*0208*/ 	.word	0x000008b0
        /*020c*/ 	.word	0x000000ff
        /*0210*/ 	.word	0x00000070
        /*0214*/ 	.short	0x0100
        /*0216*/ 	.byte	0x08
	.zero		1


	//   ....[15]....
        /*0218*/ 	.word	0x000008c0
        /*021c*/ 	.word	0x000000ff
        /*0220*/ 	.word	0x00000078
        /*0224*/ 	.short	0x0100
        /*0226*/ 	.byte	0x08
	.zero		1


	//   ....[16]....
        /*0228*/ 	.word	0x000009f0
        /*022c*/ 	.word	0x000000ff
        /*0230*/ 	.word	0x00000080
        /*0234*/ 	.short	0x0100
        /*0236*/ 	.byte	0x08
	.zero		1


	//   ....[17]....
        /*0238*/ 	.word	0x00000a00
        /*023c*/ 	.word	0x000000ff
        /*0240*/ 	.word	0x00000090
        /*0244*/ 	.short	0x0100
        /*0246*/ 	.byte	0x08
	.zero		1


	//   ....[18]....
        /*0248*/ 	.word	0x00000a10
        /*024c*/ 	.word	0x000000ff
        /*0250*/ 	.word	0x00000088
        /*0254*/ 	.short	0x0100
        /*0256*/ 	.byte	0x08
	.zero		1


	//   ....[19]....
        /*0258*/ 	.word	0x00000a20
        /*025c*/ 	.word	0x000000ff
        /*0260*/ 	.word	0x00000098
        /*0264*/ 	.short	0x0100
        /*0266*/ 	.byte	0x08
	.zero		1


	//   ....[20]....
        /*0268*/ 	.word	0x00000b40
        /*026c*/ 	.word	0x000000ff
        /*0270*/ 	.word	0x000000a0
        /*0274*/ 	.short	0x0100
        /*0276*/ 	.byte	0x09
	.zero		1


	//   ....[21]....
        /*0278*/ 	.word	0x00000b50
        /*027c*/ 	.word	0x000000ff
        /*0280*/ 	.word	0x000000c0
        /*0284*/ 	.short	0x0100
        /*0286*/ 	.byte	0x09
	.zero		1


	//   ....[22]....
        /*0288*/ 	.word	0x00000b60
        /*028c*/ 	.word	0x000000ff
        /*0290*/ 	.word	0x000000a8
        /*0294*/ 	.short	0x0100
        /*0296*/ 	.byte	0x09
	.zero		1


	//   ....[23]....
        /*0298*/ 	.word	0x00000b70
        /*029c*/ 	.word	0x000000ff
        /*02a0*/ 	.word	0x000000c8
        /*02a4*/ 	.short	0x0100
        /*02a6*/ 	.byte	0x09
	.zero		1


	//   ....[24]....
        /*02a8*/ 	.word	0x00000b80
        /*02ac*/ 	.word	0x000000ff
        /*02b0*/ 	.word	0x000000b0
        /*02b4*/ 	.short	0x0100
        /*02b6*/ 	.byte	0x09
	.zero		1


	//   ....[25]....
        /*02b8*/ 	.word	0x00000b90
        /*02bc*/ 	.word	0x000000ff
        /*02c0*/ 	.word	0x000000d0
        /*02c4*/ 	.short	0x0100
        /*02c6*/ 	.byte	0x09
	.zero		1


	//   ....[26]....
        /*02c8*/ 	.word	0x00000ba0
        /*02cc*/ 	.word	0x000000ff
        /*02d0*/ 	.word	0x000000b8
        /*02d4*/ 	.short	0x0100
        /*02d6*/ 	.byte	0x09
	.zero		1


	//   ....[27]....
        /*02d8*/ 	.word	0x00000bb0
        /*02dc*/ 	.word	0x000000ff
        /*02e0*/ 	.word	0x000000d8
        /*02e4*/ 	.short	0x0100
        /*02e6*/ 	.byte	0x09
	.zero		1


	//   ....[28]....
        /*02e8*/ 	.word	0x00000ca0
        /*02ec*/ 	.word	0x000000ff
        /*02f0*/ 	.word	0x000000e0
        /*02f4*/ 	.short	0x0100
        /*02f6*/ 	.byte	0x08
	.zero		1


	//   ....[29]....
        /*02f8*/ 	.word	0x00000cb0
        /*02fc*/ 	.word	0x000000ff
        /*0300*/ 	.word	0x000000f0
        /*0304*/ 	.short	0x0100
        /*0306*/ 	.byte	0x08
	.zero		1


	//   ....[30]....
        /*0308*/ 	.word	0x00000cc0
        /*030c*/ 	.word	0x000000ff
        /*0310*/ 	.word	0x000000e8
        /*0314*/ 	.short	0x0100
        /*0316*/ 	.byte	0x08
	.zero		1


	//   ....[31]....
        /*0318*/ 	.word	0x00000cd0
        /*031c*/ 	.word	0x000000ff
        /*0320*/ 	.word	0x000000f8
        /*0324*/ 	.short	0x0100
        /*0326*/ 	.byte	0x08
	.zero		1


	//   ....[32]....
        /*0328*/ 	.word	0x00000dc0
        /*032c*/ 	.word	0x000000ff
        /*0330*/ 	.word	0x00000100
        /*0334*/ 	.short	0x0100
        /*0336*/ 	.byte	0x07
	.zero		1


	//   ....[33]....
        /*0338*/ 	.word	0x000017d0
        /*033c*/ 	.word	0x00000002
        /*0340*/ 	.word	0x000000f0
        /*0344*/ 	.short	0x010a
        /*0346*/ 	.byte	0xff
	.zero		1


	//   ....[34]....
        /*0348*/ 	.word	0x00001800
        /*034c*/ 	.word	0x00000002
        /*0350*/ 	.word	0x000000e0
        /*0354*/ 	.short	0x0101
        /*0356*/ 	.byte	0xff
	.zero		1


	//   ....[35]....
        /*0358*/ 	.word	0x000018d0
        /*035c*/ 	.word	0x000000ff
        /*0360*/ 	.word	0x00000018
        /*0364*/ 	.short	0x010a
        /*0366*/ 	.byte	0x08
	.zero		1


	//   ....[36]....
        /*0368*/ 	.word	0x000019d0
        /*036c*/ 	.word	0x000000ff
        /*0370*/ 	.word	0x00000018
        /*0374*/ 	.short	0x010a
        /*0376*/ 	.byte	0x21
	.zero		1


	//   ....[37]....
        /*0378*/ 	.word	0x00001b80
        /*037c*/ 	.word	0x000000ff
        /*0380*/ 	.word	0x00000018
        /*0384*/ 	.short	0x010a
        /*0386*/ 	.byte	0x08
	.zero		1


	//   ....[38]....
        /*0388*/ 	.word	0x00001c80
        /*038c*/ 	.word	0x000000ff
        /*0390*/ 	.word	0x00000078
        /*0394*/ 	.short	0x0101
        /*0396*/ 	.byte	0x06
	.zero		1


	//   ....[39]....
        /*0398*/ 	.word	0x00001ca0
        /*039c*/ 	.word	0x000000ff
        /*03a0*/ 	.word	0x00000018
        /*03a4*/ 	.short	0x010a
        /*03a6*/ 	.byte	0x08
	.zero		1


	//   ....[40]....
        /*03a8*/ 	.word	0x00001d20
        /*03ac*/ 	.word	0x000000ff
        /*03b0*/ 	.word	0x00000018
        /*03b4*/ 	.short	0x010a
        /*03b6*/ 	.byte	0x11
	.zero		1


	//   ....[41]....
        /*03b8*/ 	.word	0x00001eb0
        /*03bc*/ 	.word	0x000000ff
        /*03c0*/ 	.word	0x00000018
        /*03c4*/ 	.short	0x010a
        /*03c6*/ 	.byte	0x08
	.zero		1


	//   ....[42]....
        /*03c8*/ 	.word	0x00002000
        /*03cc*/ 	.word	0x00000002
        /*03d0*/ 	.word	0x00000080
        /*03d4*/ 	.short	0x010a
        /*03d6*/ 	.byte	0xff
	.zero		1


	//   ....[43]....
        /*03d8*/ 	.word	0x000020c0
        /*03dc*/ 	.word	0x00000002
        /*03e0*/ 	.word	0x00000000
        /*03e4*/ 	.short	0x0101
        /*03e6*/ 	.byte	0xff
	.zero		1


	//   ....[44]....
        /*03e8*/ 	.word	0x00002620
        /*03ec*/ 	.word	0x000000ff
        /*03f0*/ 	.word	0x00000000
        /*03f4*/ 	.short	0x010a
        /*03f6*/ 	.byte	0x04
	.zero		1


	//   ....[45]....
        /*03f8*/ 	.word	0x000026b0
        /*03fc*/ 	.word	0x000000ff
        /*0400*/ 	.word	0x00000000
        /*0404*/ 	.short	0x010a
        /*0406*/ 	.byte	0x04
	.zero		1


	//   ....[46]....
        /*0408*/ 	.word	0x00002750
        /*040c*/ 	.word	0x00000000
        /*0410*/ 	.word	0x00000000
        /*0414*/ 	.short	0x010a
        /*0416*/ 	.byte	0xff
	.zero		1


	//   ....[47]....
        /*0418*/ 	.word	0x00002880
        /*041c*/ 	.word	0x00000000
        /*0420*/ 	.word	0x000000e0
        /*0424*/ 	.short	0x010a
        /*0426*/ 	.byte	0xff
	.zero		1


	//   ....[48]....
        /*0428*/ 	.word	0x000028f0
        /*042c*/ 	.word	0x00000000
        /*0430*/ 	.word	0x00000000
        /*0434*/ 	.short	0x0101
        /*0436*/ 	.byte	0xff
	.zero		1


	//   ....[49]....
        /*0438*/ 	.word	0x00002910
        /*043c*/ 	.word	0x000000ff
        /*0440*/ 	.word	0x00000090
        /*0444*/ 	.short	0x010a
        /*0446*/ 	.byte	0x05
	.zero		1


	//   ....[50]....
        /*0448*/ 	.word	0x00002a30
        /*044c*/ 	.word	0x00000000
        /*0450*/ 	.word	0x00000080
        /*0454*/ 	.short	0x010a
        /*0456*/ 	.byte	0xff
	.zero		1


	//   ....[51]....
        /*0458*/ 	.word	0x00002b30
        /*045c*/ 	.word	0x00000000
        /*0460*/ 	.word	0x00000000
        /*0464*/ 	.short	0x0101
        /*0466*/ 	.byte	0xff
	.zero		1


	//   ....[52]....
        /*0468*/ 	.word	0x00002bc0
        /*046c*/ 	.word	0x000000ff
        /*0470*/ 	.word	0x00000090
        /*0474*/ 	.short	0x0106
        /*0476*/ 	.byte	0x05
	.zero		1


	//   ....[53]....
        /*0478*/ 	.word	0x00002be0
        /*047c*/ 	.word	0x000000ff
        /*0480*/ 	.word	0x00000090
        /*0484*/ 	.short	0x010a
        /*0486*/ 	.byte	0x05
	.zero		1


	//   ....[54]....
        /*0488*/ 	.word	0x00002c70
        /*048c*/ 	.word	0x000000ff
        /*0490*/ 	.word	0x00000090
        /*0494*/ 	.short	0x0106
        /*0496*/ 	.byte	0x04
	.zero		1


	//   ....[55]....
        /*0498*/ 	.word	0x00002cb0
        /*049c*/ 	.word	0x00000000
        /*04a0*/ 	.word	0x00000090
        /*04a4*/ 	.short	0x010a
        /*04a6*/ 	.byte	0xff
	.zero		1


	//   ....[56]....
        /*04a8*/ 	.word	0x00002ef0
        /*04ac*/ 	.word	0x000000ff
        /*04b0*/ 	.word	0x00000008
        /*04b4*/ 	.short	0x010a
        /*04b6*/ 	.byte	0x06
	.zero		1


	//   ....[57]....
        /*04b8*/ 	.word	0x00002f10
        /*04bc*/ 	.word	0x000000ff
        /*04c0*/ 	.word	0x00000008
        /*04c4*/ 	.short	0x010a
        /*04c6*/ 	.byte	0x06
	.zero		1


	//   ....[58]....
        /*04c8*/ 	.word	0x000030a0
        /*04cc*/ 	.word	0x000000ff
        /*04d0*/ 	.word	0x00000008
        /*04d4*/ 	.short	0x010a
        /*04d6*/ 	.byte	0x06
	.zero		1


	//   ....[59]....
        /*04d8*/ 	.word	0x000030c0
        /*04dc*/ 	.word	0x000000ff
        /*04e0*/ 	.word	0x00000008
        /*04e4*/ 	.short	0x010a
        /*04e6*/ 	.byte	0x06
	.zero		1


	//   ....[60]....
        /*04e8*/ 	.word	0x00003180
        /*04ec*/ 	.word	0x000000ff
        /*04f0*/ 	.word	0x00000000
        /*04f4*/ 	.short	0x0101
        /*04f6*/ 	.byte	0x07
	.zero		1


	//   ....[61]....
        /*04f8*/ 	.word	0x000034c0
        /*04fc*/ 	.word	0x00000000
        /*0500*/ 	.word	0x00000080
        /*0504*/ 	.short	0x010a
        /*0506*/ 	.byte	0xff
	.zero		1


	//   ....[62]....
        /*0508*/ 	.word	0x00003580
        /*050c*/ 	.word	0x00000000
        /*0510*/ 	.word	0x00000000
        /*0514*/ 	.short	0x0101
        /*0516*/ 	.byte	0xff
	.zero		1


	//   ....[63]....
        /*0518*/ 	.word	0x00003640
        /*051c*/ 	.word	0x000000ff
        /*0520*/ 	.word	0x00000000
        /*0524*/ 	.short	0x010a
        /*0526*/ 	.byte	0x08
	.zero		1


	//   ....[64]....
        /*0528*/ 	.word	0x00003650
        /*052c*/ 	.word	0x000000ff
        /*0530*/ 	.word	0x000000c0
        /*0534*/ 	.short	0x010a
        /*0536*/ 	.byte	0x09
	.zero		1


	//   ....[65]....
        /*0538*/ 	.word	0x00003700
        /*053c*/ 	.word	0x000000ff
        /*0540*/ 	.word	0x00000000
        /*0544*/ 	.short	0x010a
        /*0546*/ 	.byte	0x08
	.zero		1


	//   ....[66]....
        /*0548*/ 	.word	0x00003830
        /*054c*/ 	.word	0x000000ff
        /*0550*/ 	.word	0x00000000
        /*0554*/ 	.short	0x010a
        /*0556*/ 	.byte	0x1e
	.zero		1


	//   ....[67]....
        /*0558*/ 	.word	0x00003b30
        /*055c*/ 	.word	0x000000ff
        /*0560*/ 	.word	0x00000000
        /*0564*/ 	.short	0x010a
        /*0566*/ 	.byte	0x08
	.zero		1


	//   ....[68]....
        /*0568*/ 	.word	0x00003bc0
        /*056c*/ 	.word	0x000000ff
        /*0570*/ 	.word	0x00000000
        /*0574*/ 	.short	0x010a
        /*0576*/ 	.byte	0x08
	.zero		1


	//   ....[69]....
        /*0578*/ 	.word	0x00003c50
        /*057c*/ 	.word	0x000000ff
        /*0580*/ 	.word	0x00000000
        /*0584*/ 	.short	0x010a
        /*0586*/ 	.byte	0x08
	.zero		1


	//   ....[70]....
        /*0588*/ 	.word	0x00003cf0
        /*058c*/ 	.word	0x00000000
        /*0590*/ 	.word	0x00000000
        /*0594*/ 	.short	0x010a
        /*0596*/ 	.byte	0xff
	.zero		1


	//   ....[71]....
        /*0598*/ 	.word	0x00003d30
        /*059c*/ 	.word	0x00000000
        /*05a0*/ 	.word	0x00000000
        /*05a4*/ 	.short	0x010a
        /*05a6*/ 	.byte	0xff
	.zero		1


	//   ....[72]....
        /*05a8*/ 	.word	0x00003da0
        /*05ac*/ 	.word	0x000000ff
        /*05b0*/ 	.word	0x00000000
        /*05b4*/ 	.short	0x0101
        /*05b6*/ 	.byte	0x05
	.zero		1


	//   ....[73]....
        /*05b8*/ 	.word	0x00003de0
        /*05bc*/ 	.word	0x000000ff
        /*05c0*/ 	.word	0x00000100
        /*05c4*/ 	.short	0x010a
        /*05c6*/ 	.byte	0x07
	.zero		1


	//   ....[74]....
        /*05c8*/ 	.word	0x00003e30
        /*05cc*/ 	.word	0x000000ff
        /*05d0*/ 	.word	0x00000000
        /*05d4*/ 	.short	0x0101
        /*05d6*/ 	.byte	0x05
	.zero		1


	//   ....[75]....
        /*05d8*/ 	.word	0x00004280
        /*05dc*/ 	.word	0x00000000
        /*05e0*/ 	.word	0x00000080
        /*05e4*/ 	.short	0x010a
        /*05e6*/ 	.byte	0xff
	.zero		1


	//   ....[76]....
        /*05e8*/ 	.word	0x00004340
        /*05ec*/ 	.word	0x00000000
        /*05f0*/ 	.word	0x00000000
        /*05f4*/ 	.short	0x0101
        /*05f6*/ 	.byte	0xff
	.zero		1


	//   ....[77]....
        /*05f8*/ 	.word	0x00004660
        /*05fc*/ 	.word	0x000000ff
        /*0600*/ 	.word	0x00000078
        /*0604*/ 	.short	0x010a
        /*0606*/ 	.byte	0x07
	.zero		1


	//   ....[78]....
        /*0608*/ 	.word	0x00004850
        /*060c*/ 	.word	0x000000ff
        /*0610*/ 	.word	0x00000050
        /*0614*/ 	.short	0x010a
        /*0616*/ 	.byte	0x07
	.zero		1


	//   ....[79]....
        /*0618*/ 	.word	0x00004a40
        /*061c*/ 	.word	0x000000ff
        /*0620*/ 	.word	0x00000030
        /*0624*/ 	.short	0x010b
        /*0626*/ 	.byte	0x07
	.zero		1


	//   ....[80]....
        /*0628*/ 	.word	0x00004a50
        /*062c*/ 	.word	0x000000ff
        /*0630*/ 	.word	0x00000000
        /*0634*/ 	.short	0x0101
        /*0636*/ 	.byte	0x0e
	.zero		1


	//   ....[81]....
        /*0638*/ 	.word	0x00004a60
        /*063c*/ 	.word	0x000000ff
        /*0640*/ 	.word	0x00000058
        /*0644*/ 	.short	0x010a
        /*0646*/ 	.byte	0x07
	.zero		1


	//   ....[82]....
        /*0648*/ 	.word	0x00004c10
        /*064c*/ 	.word	0x000000ff
        /*0650*/ 	.word	0x00000038
        /*0654*/ 	.short	0x010b
        /*0656*/ 	.byte	0x07
	.zero		1


	//   ....[83]....
        /*0658*/ 	.word	0x00004c20
        /*065c*/ 	.word	0x000000ff
        /*0660*/ 	.word	0x00000000
        /*0664*/ 	.short	0x0101
        /*0666*/ 	.byte	0x0e
	.zero		1


	//   ....[84]....
        /*0668*/ 	.word	0x00004c30
        /*066c*/ 	.word	0x000000ff
        /*0670*/ 	.word	0x00000060
        /*0674*/ 	.short	0x010a
        /*0676*/ 	.byte	0x07
	.zero		1


	//   ....[85]....
        /*0678*/ 	.word	0x00004e20
        /*067c*/ 	.word	0x000000ff
        /*0680*/ 	.word	0x00000040
        /*0684*/ 	.short	0x010b
        /*0686*/ 	.byte	0x07
	.zero		1


	//   ....[86]....
        /*0688*/ 	.word	0x00004e90
        /*068c*/ 	.word	0x000000ff
        /*0690*/ 	.word	0x00000000
        /*0694*/ 	.short	0x0101
        /*0696*/ 	.byte	0x0e
	.zero		1


	//   ....[87]....
        /*0698*/ 	.word	0x00004ea0
        /*069c*/ 	.word	0x000000ff
        /*06a0*/ 	.word	0x00000068
        /*06a4*/ 	.short	0x010a
        /*06a6*/ 	.byte	0x07
	.zero		1


	//   ....[88]....
        /*06a8*/ 	.word	0x00005140
        /*06ac*/ 	.word	0x000000ff
        /*06b0*/ 	.word	0x00000048
        /*06b4*/ 	.short	0x010b
        /*06b6*/ 	.byte	0x07
	.zero		1


	//   ....[89]....
        /*06b8*/ 	.word	0x00005160
        /*06bc*/ 	.word	0x000000ff
        /*06c0*/ 	.word	0x00000000
        /*06c4*/ 	.short	0x0101
        /*06c6*/ 	.byte	0x0d
	.zero		1


	//   ....[90]....
        /*06c8*/ 	.word	0x00005190
        /*06cc*/ 	.word	0x000000ff
        /*06d0*/ 	.word	0x00000050
        /*06d4*/ 	.short	0x010a
        /*06d6*/ 	.byte	0x07
	.zero		1


	//   ....[91]....
        /*06d8*/ 	.word	0x000051b0
        /*06dc*/ 	.word	0x000000ff
        /*06e0*/ 	.word	0x00000058
        /*06e4*/ 	.short	0x010a
        /*06e6*/ 	.byte	0x07
	.zero		1


	//   ....[92]....
        /*06e8*/ 	.word	0x000051d0
        /*06ec*/ 	.word	0x000000ff
        /*06f0*/ 	.word	0x00000060
        /*06f4*/ 	.short	0x010a
        /*06f6*/ 	.byte	0x07
	.zero		1


	//   ....[93]....
        /*06f8*/ 	.word	0x00005210
        /*06fc*/ 	.word	0x00000000
        /*0700*/ 	.word	0x00000068
        /*0704*/ 	.short	0x010a
        /*0706*/ 	.byte	0xff
	.zero		1


	//   ....[94]....
        /*0708*/ 	.word	0x00005540
        /*070c*/ 	.word	0x00000000
        /*0710*/ 	.word	0x00000080
        /*0714*/ 	.short	0x010a
        /*0716*/ 	.byte	0xff
	.zero		1


	//   ....[95]....
        /*0718*/ 	.word	0x00005650
        /*071c*/ 	.word	0x00000000
        /*0720*/ 	.word	0x00000000
        /*0724*/ 	.short	0x0101
        /*0726*/ 	.byte	0xff
	.zero		1


	//   ....[96]....
        /*0728*/ 	.word	0x00006040
        /*072c*/ 	.word	0x00000003
        /*0730*/ 	.word	0x00000030
        /*0734*/ 	.short	0x010a
        /*0736*/ 	.byte	0xff
	.zero		1


	//   ....[97]....
        /*0738*/ 	.word	0x00006050
        /*073c*/ 	.word	0x0000006f
        /*0740*/ 	.word	0x000000a0
        /*0744*/ 	.short	0x010a
        /*0746*/ 	.byte	0xff
	.zero		1


	//   ....[98]....
        /*0748*/ 	.word	0x000061f0
        /*074c*/ 	.word	0x00000003
        /*0750*/ 	.word	0x00000030
        /*0754*/ 	.short	0x010a
        /*0756*/ 	.byte	0xff
	.zero		1


	//   ....[99]....
        /*0758*/ 	.word	0x00006310
        /*075c*/ 	.word	0x00000000
        /*0760*/ 	.word	0x00000000
        /*0764*/ 	.short	0x0101
        /*0766*/ 	.byte	0xff
	.zero		1


	//   ....[100]....
        /*0768*/ 	.word	0x00006390
        /*076c*/ 	.word	0x0000006f
        /*0770*/ 	.word	0x000000a0
        /*0774*/ 	.short	0x010a
        /*0776*/ 	.byte	0xff
	.zero		1


	//   ....[101]....
        /*0778*/ 	.word	0x00006f30
        /*077c*/ 	.word	0x00000000
        /*0780*/ 	.word	0x00000030
        /*0784*/ 	.short	0x010a
        /*0786*/ 	.byte	0xff
	.zero		1


	//   ....[102]....
        /*0788*/ 	.word	0x00006ff0
        /*078c*/ 	.word	0x00000000
        /*0790*/ 	.word	0x00000030
        /*0794*/ 	.short	0x010a
        /*0796*/ 	.byte	0xff
	.zero		1


	//   ....[103]....
        /*0798*/ 	.word	0x00007120
        /*079c*/ 	.word	0x00000000
        /*07a0*/ 	.word	0x00000000
        /*07a4*/ 	.short	0x0101
        /*07a6*/ 	.byte	0xff
	.zero		1


	//   ....[104]....
        /*07a8*/ 	.word	0x00007cd0
        /*07ac*/ 	.word	0x00000000
        /*07b0*/ 	.word	0x00000030
        /*07b4*/ 	.short	0x010a
        /*07b6*/ 	.byte	0xff
	.zero		1


	//   ....[105]....
        /*07b8*/ 	.word	0x00007d90
        /*07bc*/ 	.word	0x00000000
        /*07c0*/ 	.word	0x00000030
        /*07c4*/ 	.short	0x010a
        /*07c6*/ 	.byte	0xff
	.zero		1


	//   ....[106]....
        /*07c8*/ 	.word	0x00007ec0
        /*07cc*/ 	.word	0x00000000
        /*07d0*/ 	.word	0x00000000
        /*07d4*/ 	.short	0x0101
        /*07d6*/ 	.byte	0xff
	.zero		1


	//   ....[107]....
        /*07d8*/ 	.word	0x00008a90
        /*07dc*/ 	.word	0x00000000
        /*07e0*/ 	.word	0x00000030
        /*07e4*/ 	.short	0x010a
        /*07e6*/ 	.byte	0xff
	.zero		1


	//   ....[108]....
        /*07e8*/ 	.word	0x00008b50
        /*07ec*/ 	.word	0x00000000
        /*07f0*/ 	.word	0x00000030
        /*07f4*/ 	.short	0x010a
        /*07f6*/ 	.byte	0xff
	.zero		1


	//   ....[109]....
        /*07f8*/ 	.word	0x00008c80
        /*07fc*/ 	.word	0x00000000
        /*0800*/ 	.word	0x00000000
        /*0804*/ 	.short	0x0101
        /*0806*/ 	.byte	0xff
	.zero		1


	//   ....[110]....
        /*0808*/ 	.word	0x00008f80
        /*080c*/ 	.word	0x0000006f
        /*0810*/ 	.word	0x00000000
        /*0814*/ 	.short	0x0101
        /*0816*/ 	.byte	0xff
	.zero		1


	//   ....[111]....
        /*0818*/ 	.word	0x00009930
        /*081c*/ 	.word	0x00000002
        /*0820*/ 	.word	0x000000f0
        /*0824*/ 	.short	0x010a
        /*0826*/ 	.byte	0xff
	.zero		1


	//   ....[112]....
        /*0828*/ 	.word	0x00009990
        /*082c*/ 	.word	0x00000002
        /*0830*/ 	.word	0x00000018
        /*0834*/ 	.short	0x010a
        /*0836*/ 	.byte	0xff
	.zero		1


	//   ....[113]....
        /*0838*/ 	.word	0x000099f0
        /*083c*/ 	.word	0x00000002
        /*0840*/ 	.word	0x00000018
        /*0844*/ 	.short	0x010a
        /*0846*/ 	.byte	0xff
	.zero		1


	//   ....[114]....
        /*0848*/ 	.word	0x00009a40
        /*084c*/ 	.word	0x00000002
        /*0850*/ 	.word	0x00000080
        /*0854*/ 	.short	0x010a
        /*0856*/ 	.byte	0xff
	.zero		1


	//   ....[115]....
        /*0858*/ 	.word	0x00009aa0
        /*085c*/ 	.word	0x00000000
        /*0860*/ 	.word	0x00000000
        /*0864*/ 	.short	0x010a
        /*0866*/ 	.byte	0xff
	.zero		1


	//   ....[116]....
        /*0868*/ 	.word	0x00009b00
        /*086c*/ 	.word	0x00000000
        /*0870*/ 	.word	0x00000000
        /*0874*/ 	.short	0x010a
        /*0876*/ 	.byte	0xff
	.zero		1


	//   ....[117]....
        /*0878*/ 	.word	0x00009b50
        /*087c*/ 	.word	0x00000000
        /*0880*/ 	.word	0x000000e0
        /*0884*/ 	.short	0x010a
        /*0886*/ 	.byte	0xff
	.zero		1


	//   ....[118]....
        /*0888*/ 	.word	0x00009bb0
        /*088c*/ 	.word	0x00000000
        /*0890*/ 	.word	0x00000090
        /*0894*/ 	.short	0x010a
        /*0896*/ 	.byte	0xff
	.zero		1


	//   ....[119]....
        /*0898*/ 	.word	0x00009c00
        /*089c*/ 	.word	0x00000000
        /*08a0*/ 	.word	0x00000080
        /*08a4*/ 	.short	0x010a
        /*08a6*/ 	.byte	0xff
	.zero		1


	//   ....[120]....
        /*08a8*/ 	.word	0x00009c60
        /*08ac*/ 	.word	0x00000000
        /*08b0*/ 	.word	0x00000090
        /*08b4*/ 	.short	0x010a
        /*08b6*/ 	.byte	0xff
	.zero		1


	//   ....[121]....
        /*08b8*/ 	.word	0x00009cc0
        /*08bc*/ 	.word	0x00000004
        /*08c0*/ 	.word	0x00000008
        /*08c4*/ 	.short	0x010a
        /*08c6*/ 	.byte	0xff
	.zero		1


	//   ....[122]....
        /*08c8*/ 	.word	0x00009da0
        /*08cc*/ 	.word	0x00000002
        /*08d0*/ 	.word	0x00000008
        /*08d4*/ 	.short	0x010a
        /*08d6*/ 	.byte	0xff
	.zero		1


	//   ....[123]....
        /*08d8*/ 	.word	0x00009df0
        /*08dc*/ 	.word	0x00000000
        /*08e0*/ 	.word	0x00000080
        /*08e4*/ 	.short	0x010a
        /*08e6*/ 	.byte	0xff
	.zero		1


	//   ....[124]....
        /*08e8*/ 	.word	0x00009e50
        /*08ec*/ 	.word	0x00000000
        /*08f0*/ 	.word	0x000000c0
        /*08f4*/ 	.short	0x010a
        /*08f6*/ 	.byte	0xff
	.zero		1


	//   ....[125]....
        /*08f8*/ 	.word	0x00009eb0
        /*08fc*/ 	.word	0x00000000
        /*0900*/ 	.word	0x00000000
        /*0904*/ 	.short	0x010a
        /*0906*/ 	.byte	0xff
	.zero		1


	//   ....[126]....
        /*0908*/ 	.word	0x00009f10
        /*090c*/ 	.word	0x00000000
        /*0910*/ 	.word	0x00000000
        /*0914*/ 	.short	0x010a
        /*0916*/ 	.byte	0xff
	.zero		1


	//   ....[127]....
        /*0918*/ 	.word	0x00009f70
        /*091c*/ 	.word	0x00000000
        /*0920*/ 	.word	0x00000000
        /*0924*/ 	.short	0x010a
        /*0926*/ 	.byte	0xff
	.zero		1


	//   ....[128]....
        /*0928*/ 	.word	0x00009fd0
        /*092c*/ 	.word	0x00000000
        /*0930*/ 	.word	0x00000000
        /*0934*/ 	.short	0x010a
        /*0936*/ 	.byte	0xff
	.zero		1


	//   ....[129]....
        /*0938*/ 	.word	0x0000a030
        /*093c*/ 	.word	0x00000000
        /*0940*/ 	.word	0x00000100
        /*0944*/ 	.short	0x010a
        /*0946*/ 	.byte	0xff
	.zero		1


	//   ....[130]....
        /*0948*/ 	.word	0x0000a080
        /*094c*/ 	.word	0x00000000
        /*0950*/ 	.word	0x00000080
        /*0954*/ 	.short	0x010a
        /*0956*/ 	.byte	0xff
	.zero		1


	//   ....[131]....
        /*0958*/ 	.word	0x0000a0e0
        /*095c*/ 	.word	0x00000000
        /*0960*/ 	.word	0x00000078
        /*0964*/ 	.short	0x010a
        /*0966*/ 	.byte	0xff
	.zero		1


	//   ....[132]....
        /*0968*/ 	.word	0x0000a140
        /*096c*/ 	.word	0x00000000
        /*0970*/ 	.word	0x00000050
        /*0974*/ 	.short	0x010a
        /*0976*/ 	.byte	0xff
	.zero		1


	//   ....[133]....
        /*0978*/ 	.word	0x0000a1a0
        /*097c*/ 	.word	0x00000000
        /*0980*/ 	.word	0x00000058
        /*0984*/ 	.short	0x010a
        /*0986*/ 	.byte	0xff
	.zero		1


	//   ....[134]....
        /*0988*/ 	.word	0x0000a200
        /*098c*/ 	.word	0x00000000
        /*0990*/ 	.word	0x00000060
        /*0994*/ 	.short	0x010a
        /*0996*/ 	.byte	0xff
	.zero		1


	//   ....[135]....
        /*0998*/ 	.word	0x0000a260
        /*099c*/ 	.word	0x00000000
        /*09a0*/ 	.word	0x00000068
        /*09a4*/ 	.short	0x010a
        /*09a6*/ 	.byte	0xff
	.zero		1


	//   ....[136]....
        /*09a8*/ 	.word	0x0000a2c0
        /*09ac*/ 	.word	0x00000000
        /*09b0*/ 	.word	0x00000050
        /*09b4*/ 	.short	0x010a
        /*09b6*/ 	.byte	0xff
	.zero		1


	//   ....[137]....
        /*09b8*/ 	.word	0x0000a320
        /*09bc*/ 	.word	0x00000000
        /*09c0*/ 	.word	0x00000058
        /*09c4*/ 	.short	0x010a
        /*09c6*/ 	.byte	0xff
	.zero		1


	//   ....[138]....
        /*09c8*/ 	.word	0x0000a380
        /*09cc*/ 	.word	0x00000000
        /*09d0*/ 	.word	0x00000060
        /*09d4*/ 	.short	0x010a
        /*09d6*/ 	.byte	0xff
	.zero		1


	//   ....[139]....
        /*09d8*/ 	.word	0x0000a3d0
        /*09dc*/ 	.word	0x00000000
        /*09e0*/ 	.word	0x00000080
        /*09e4*/ 	.short	0x010a
        /*09e6*/ 	.byte	0xff
	.zero		1


	//   ....[140]....
        /*09e8*/ 	.word	0x0000a420
        /*09ec*/ 	.word	0x00000003
        /*09f0*/ 	.word	0x00000030
        /*09f4*/ 	.short	0x010a
        /*09f6*/ 	.byte	0xff
	.zero		1


	//   ....[141]....
        /*09f8*/ 	.word	0x0000a470
        /*09fc*/ 	.word	0x0000006f
        /*0a00*/ 	.word	0x000000a0
        /*0a04*/ 	.short	0x010a
        /*0a06*/ 	.byte	0xff
	.zero		1


	//   ....[142]....
        /*0a08*/ 	.word	0x0000a4c0
        /*0a0c*/ 	.word	0x00000000
        /*0a10*/ 	.word	0x00000030
        /*0a14*/ 	.short	0x010a
        /*0a16*/ 	.byte	0xff
	.zero		1


	//   ....[143]....
        /*0a18*/ 	.word	0x0000a510
        /*0a1c*/ 	.word	0x00000000
        /*0a20*/ 	.word	0x00000030
        /*0a24*/ 	.short	0x010a
        /*0a26*/ 	.byte	0xff
	.zero		1


	//   ....[144]....
        /*0a28*/ 	.word	0x0000a560
        /*0a2c*/ 	.word	0x00000000
        /*0a30*/ 	.word	0x00000030
        /*0a34*/ 	.short	0x010a
        /*0a36*/ 	.byte	0xff
	.zero		1


	//----- nvinfo : EIATTR_NUM_MBARRIERS
	.align		4
.L_48:
        /*0a38*/ 	.byte	0x03, 0x38
        /*0a3a*/ 	.short	0x0021


	//----- nvinfo : EIATTR_EXIT_INSTR_OFFSETS
	.align		4
        /*0a3c*/ 	.byte	0x04, 0x1c
        /*0a3e*/ 	.short	(.L_50 - .L_49)


	//   ....[0]....
.L_49:
        /*0a40*/ 	.word	0x00002780


	//   ....[1]....
        /*0a44*/ 	.word	0x00002c80


	//   ....[2]....
        /*0a48*/ 	.word	0x00002ce0


	//   ....[3]....
        /*0a4c*/ 	.word	0x00004060


	//   ....[4]....
        /*0a50*/ 	.word	0x00005240


	//   ....[5]....
        /*0a54*/ 	.word	0x00005280


	//   ....[6]....
        /*0a58*/ 	.word	0x00009920


	//----- nvinfo : EIATTR_MAX_THREADS
	.align		4
.L_50:
        /*0a5c*/ 	.byte	0x04, 0x05
        /*0a5e*/ 	.short	(.L_52 - .L_51)
.L_51:
        /*0a60*/ 	.word	0x00000100
        /*0a64*/ 	.word	0x00000001
        /*0a68*/ 	.word	0x00000001


	//----- nvinfo : EIATTR_CRS_STACK_SIZE
	.align		4
.L_52:
        /*0a6c*/ 	.byte	0x04, 0x1e
        /*0a6e*/ 	.short	(.L_54 - .L_53)
.L_53:
        /*0a70*/ 	.word	0x00000000


	//----- nvinfo : EIATTR_CBANK_PARAM_SIZE
	.align		4
.L_54:
        /*0a74*/ 	.byte	0x03, 0x19
        /*0a76*/ 	.short	0x0800


	//----- nvinfo : EIATTR_PARAM_CBANK
	.align		4
        /*0a78*/ 	.byte	0x04, 0x0a
        /*0a7a*/ 	.short	(.L_56 - .L_55)
	.align		4
.L_55:
        /*0a7c*/ 	.word	index@(.nv.constant0._ZN7cutlass13device_kernelINS_4gemm6kernel13GemmUniversalIN4cute5tupleIJiiiiEEENS1_10collective13CollectiveMmaINS1_35MainloopSm100TmaUmmaWarpSpecializedILi3ELi2ELi4ENS5_IJNS4_1CILi2EEENSA_ILi1EEESC_EEEEENS5_IJNSA_ILi128EEENSA_ILi256EEESF_EEENS_12float_e4m3_tENS5_IJlSC_lEEESI_SJ_NS4_8TiledMMAINS4_8MMA_AtomIJNS4_10MMA_TraitsINS4_25SM100_MMA_F8F6F4_2x1SM_SSEJSI_SI_fSF_SG_NS4_17integral_constantINS4_4UMMA5MajorELSQ_0EEESR_NSO_INSP_7ScaleInELSS_0EEEST_EEEEEENS4_6LayoutINS5_IJSC_SC_SC_EEENS5_IJNSA_ILi0EEESY_SY_EEEEENS5_IJNS4_10UnderscoreES11_S11_EEEEENS4_18SM100_TMA_2SM_LOADENS4_14ComposedLayoutINS4_7SwizzleILi3ELi4ELi3EEENS4_18smem_ptr_flag_bitsILi8EEENSW_INS5_IJNSA_ILi8EEESF_EEENS5_IJSF_SC_EEEEEEEvNS4_8identityES14_S1E_vS1F_EENS_8epilogue10collective18CollectiveEpilogueINS1H_23Sm100TmaWarpSpecializedILi4ELi2ELi32ELb0ELb0EEEJNS5_IJNSA_ILi64EEESG_SF_EEENS5_IJNSW_IS1M_SC_EENSW_INS5_IJNSA_ILi32EEESB_EEENS5_IJSC_SF_EEEEEEEESI_SJ_SI_SJ_NS1H_6fusion15FusionCallbacksIS1L_NS1U_17LinearCombinationISI_fSI_fLNS_15FloatRoundStyleE2EEES1N_S1T_JEEENS4_5SM1004TMEM4LOAD26SM100_TMEM_LOAD_32dp32b32xENS4_13SM90_TMA_LOADENS15_INS16_ILi1ELi4ELi3EEES19_NSW_INS5_IJS1A_S1P_EEENS5_IJS1P_SC_EEEEEEENS4_39AutoVectorizingCopyWithAssumedAlignmentILi128EEENS4_14SM90_TMA_STOREES29_S2B_S2B_EEEvvEEEEvNT_6ParamsE)
        /*0a80*/ 	.short	0x0380
        /*0a82*/ 	.short	0x0800


	//----- nvinfo : EIATTR_SW_WAR
	.align		4
.L_56:
        /*0a84*/ 	.byte	0x04, 0x36
        /*0a86*/ 	.short	(.L_58 - .L_57)
.L_57:
        /*0a88*/ 	.word	0x00000008
.L_58:


//--------------------- .nv.callgraph             --------------------------
	.section	.nv.callgraph,"",@"SHT_CUDA_CALLGRAPH"
	.align	4
	.sectionentsize	8
	.align		4
        /*0000*/ 	.word	0x00000000
	.align		4
        /*0004*/ 	.word	0xffffffff
	.align		4
        /*0008*/ 	.word	index@(_ZN7cutlass13device_kernelINS_4gemm6kernel13GemmUniversalIN4cute5tupleIJiiiiEEENS1_10collective13CollectiveMmaINS1_35MainloopSm100TmaUmmaWarpSpecializedILi3ELi2ELi4ENS5_IJNS4_1CILi2EEENSA_ILi1EEESC_EEEEENS5_IJNSA_ILi128EEENSA_ILi256EEESF_EEENS_12float_e4m3_tENS5_IJlSC_lEEESI_SJ_NS4_8TiledMMAINS4_8MMA_AtomIJNS4_10MMA_TraitsINS4_25SM100_MMA_F8F6F4_2x1SM_SSEJSI_SI_fSF_SG_NS4_17integral_constantINS4_4UMMA5MajorELSQ_0EEESR_NSO_INSP_7ScaleInELSS_0EEEST_EEEEEENS4_6LayoutINS5_IJSC_SC_SC_EEENS5_IJNSA_ILi0EEESY_SY_EEEEENS5_IJNS4_10UnderscoreES11_S11_EEEEENS4_18SM100_TMA_2SM_LOADENS4_14ComposedLayoutINS4_7SwizzleILi3ELi4ELi3EEENS4_18smem_ptr_flag_bitsILi8EEENSW_INS5_IJNSA_ILi8EEESF_EEENS5_IJSF_SC_EEEEEEEvNS4_8identityES14_S1E_vS1F_EENS_8epilogue10collective18CollectiveEpilogueINS1H_23Sm100TmaWarpSpecializedILi4ELi2ELi32ELb0ELb0EEEJNS5_IJNSA_ILi64EEESG_SF_EEENS5_IJNSW_IS1M_SC_EENSW_INS5_IJNSA_ILi32EEESB_EEENS5_IJSC_SF_EEEEEEEESI_SJ_SI_SJ_NS1H_6fusion15FusionCallbacksIS1L_NS1U_17LinearCombinationISI_fSI_fLNS_15FloatRoundStyleE2EEES1N_S1T_JEEENS4_5SM1004TMEM4LOAD26SM100_TMEM_LOAD_32dp32b32xENS4_13SM90_TMA_LOADENS15_INS16_ILi1ELi4ELi3EEES19_NSW_INS5_IJS1A_S1P_EEENS5_IJS1P_SC_EEEEEEENS4_39AutoVectorizingCopyWithAssumedAlignmentILi128EEENS4_14SM90_TMA_STOREES29_S2B_S2B_EEEvvEEEEvNT_6ParamsE)
	.align		4
        /*000c*/ 	.word	index@(__assertfail)
	.align		4
        /*0010*/ 	.word	0x00000000
	.align		4
        /*0014*/ 	.word	0xfffffffe
	.align		4
        /*0018*/ 	.word	0x00000000
	.align		4
        /*001c*/ 	.word	0xfffffffd
	.align		4
        /*0020*/ 	.word	0x00000000
	.align		4
        /*0024*/ 	.word	0xfffffffc


//--------------------- .nv.constant4             --------------------------
	.section	.nv.constant4,"a",@progbits
	.align	8
	.align		8
.nv.constant4:
        /*0000*/ 	.dword	__assertfail
	.align		8
        /*0008*/ 	.dword	__unnamed_1
	.align		8
        /*0010*/ 	.dword	__unnamed_2
	.align		8
        /*0018*/ 	.dword	__unnamed_3
	.align		8
        /*0020*/ 	.dword	_ZN39_INTERNAL_53f3bd97_4_k_cu_5b10ccfd_85954cuda3std3__45__cpo5beginE
	.align		8
        /*0028*/ 	.dword	_ZN39_INTERNAL_53f3bd97_4_k_cu_5b10ccfd_85954cuda3std3__45__cpo3endE
	.align		8
        /*0030*/ 	.dword	_ZN39_INTERNAL_53f3bd97_4_k_cu_5b10ccfd_85954cuda3std3__45__cpo6cbeginE
	.align		8
        /*0038*/ 	.dword	_ZN39_INTERNAL_53f3bd97_4_k_cu_5b10ccfd_85954cuda3std3__45__cpo4cendE
	.align		8
        /*0040*/ 	.dword	_ZN39_INTERNAL_53f3bd97_4_k_cu_5b10ccfd_85954cuda3std3__441_GLOBAL__N__53f3bd97_4_k_cu_5b10ccfd_85956ignoreE
	.align		8
        /*0048*/ 	.dword	_ZN39_INTERNAL_53f3bd97_4_k_cu_5b10ccfd_85954cuda3std3__419piecewise_constructE
	.align		8
        /*0050*/ 	.dword	_ZN39_INTERNAL_53f3bd97_4_k_cu_5b10ccfd_85954cuda3std3__48in_placeE
	.align		8
        /*0058*/ 	.dword	_ZN39_INTERNAL_53f3bd97_4_k_cu_5b10ccfd_85954cuda3std6ranges3__45__cpo4swapE
	.align		8
        /*0060*/ 	.dword	_ZN39_INTERNAL_53f3bd97_4_k_cu_5b10ccfd_85954cuda3std6ranges3__45__cpo9iter_moveE
	.align		8
        /*0068*/ 	.dword	_ZN39_INTERNAL_53f3bd97_4_k_cu_5b10ccfd_85954cute7productE
	.align		8
        /*0070*/ 	.dword	_ZN39_INTERNAL_53f3bd97_4_k_cu_5b10ccfd_85954cute1_E
	.align		8
        /*0078*/ 	.dword	$str$25
	.align		8
        /*0080*/ 	.dword	$str$26
	.align		8
        /*0088*/ 	.dword	$str$27
	.align		8
        /*0090*/ 	.dword	$str$28


//--------------------- .text._ZN7cutlass13device_kernelINS_4gemm6kernel13GemmUniversalIN4cute5tupleIJiiiiEEENS1_10collective13CollectiveMmaINS1_35MainloopSm100TmaUmmaWarpSpecializedILi3ELi2ELi4ENS5_IJNS4_1CILi2EEENSA_ILi1EEESC_EEEEENS5_IJNSA_ILi128EEENSA_ILi256EEESF_EEENS_12float_e4m3_tENS5_IJlSC_lEEESI_SJ_NS4_8TiledMMAINS4_8MMA_AtomIJNS4_10MMA_TraitsINS4_25SM100_MMA_F8F6F4_2x1SM_SSEJSI_SI_fSF_SG_NS4_17integral_constantINS4_4UMMA5MajorELSQ_0EEESR_NSO_INSP_7ScaleInELSS_0EEEST_EEEEEENS4_6LayoutINS5_IJSC_SC_SC_EEENS5_IJNSA_ILi0EEESY_SY_EEEEENS5_IJNS4_10UnderscoreES11_S11_EEEEENS4_18SM100_TMA_2SM_LOADENS4_14ComposedLayoutINS4_7SwizzleILi3ELi4ELi3EEENS4_18smem_ptr_flag_bitsILi8EEENSW_INS5_IJNSA_ILi8EEESF_EEENS5_IJSF_SC_EEEEEEEvNS4_8identityES14_S1E_vS1F_EENS_8epilogue10collective18CollectiveEpilogueINS1H_23Sm100TmaWarpSpecializedILi4ELi2ELi32ELb0ELb0EEEJNS5_IJNSA_ILi64EEESG_SF_EEENS5_IJNSW_IS1M_SC_EENSW_INS5_IJNSA_ILi32EEESB_EEENS5_IJSC_SF_EEEEEEEESI_SJ_SI_SJ_NS1H_6fusion15FusionCallbacksIS1L_NS1U_17LinearCombinationISI_fSI_fLNS_15FloatRoundStyleE2EEES1N_S1T_JEEENS4_5SM1004TMEM4LOAD26SM100_TMEM_LOAD_32dp32b32xENS4_13SM90_TMA_LOADENS15_INS16_ILi1ELi4ELi3EEES19_NSW_INS5_IJS1A_S1P_EEENS5_IJS1P_SC_EEEEEEENS4_39AutoVectorizingCopyWithAssumedAlignmentILi128EEENS4_14SM90_TMA_STOREES29_S2B_S2B_EEEvvEEEEvNT_6ParamsE --------------------------
	.section	.text._ZN7cutlass13device_kernelINS_4gemm6kernel13GemmUniversalIN4cute5tupleIJiiiiEEENS1_10collective13CollectiveMmaINS1_35MainloopSm100TmaUmmaWarpSpecializedILi3ELi2ELi4ENS5_IJNS4_1CILi2EEENSA_ILi1EEESC_EEEEENS5_IJNSA_ILi128EEENSA_ILi256EEESF_EEENS_12float_e4m3_tENS5_IJlSC_lEEESI_SJ_NS4_8TiledMMAINS4_8MMA_AtomIJNS4_10MMA_TraitsINS4_25SM100_MMA_F8F6F4_2x1SM_SSEJSI_SI_fSF_SG_NS4_17integral_constantINS4_4UMMA5MajorELSQ_0EEESR_NSO_INSP_7ScaleInELSS_0EEEST_EEEEEENS4_6LayoutINS5_IJSC_SC_SC_EEENS5_IJNSA_ILi0EEESY_SY_EEEEENS5_IJNS4_10UnderscoreES11_S11_EEEEENS4_18SM100_TMA_2SM_LOADENS4_14ComposedLayoutINS4_7SwizzleILi3ELi4ELi3EEENS4_18smem_ptr_flag_bitsILi8EEENSW_INS5_IJNSA_ILi8EEESF_EEENS5_IJSF_SC_EEEEEEEvNS4_8identityES14_S1E_vS1F_EENS_8epilogue10collective18CollectiveEpilogueINS1H_23Sm100TmaWarpSpecializedILi4ELi2ELi32ELb0ELb0EEEJNS5_IJNSA_ILi64EEESG_SF_EEENS5_IJNSW_IS1M_SC_EENSW_INS5_IJNSA_ILi32EEESB_EEENS5_IJSC_SF_EEEEEEEESI_SJ_SI_SJ_NS1H_6fusion15FusionCallbacksIS1L_NS1U_17LinearCombinationISI_fSI_fLNS_15FloatRoundStyleE2EEES1N_S1T_JEEENS4_5SM1004TMEM4LOAD26SM100_TMEM_LOAD_32dp32b32xENS4_13SM90_TMA_LOADENS15_INS16_ILi1ELi4ELi3EEES19_NSW_INS5_IJS1A_S1P_EEENS5_IJS1P_SC_EEEEEEENS4_39AutoVectorizingCopyWithAssumedAlignmentILi128EEENS4_14SM90_TMA_STOREES29_S2B_S2B_EEEvvEEEEvNT_6ParamsE,"ax",@progbits
	.align	128
.text._ZN7cutlass13device_kernelINS_4gemm6kernel13GemmUniversalIN4cute5tupleIJiiiiEEENS1_10collective13CollectiveMmaINS1_35MainloopSm100TmaUmmaWarpSpecializedILi3ELi2ELi4ENS5_IJNS4_1CILi2EEENSA_ILi1EEESC_EEEEENS5_IJNSA_ILi128EEENSA_ILi256EEESF_EEENS_12float_e4m3_tENS5_IJlSC_lEEESI_SJ_NS4_8TiledMMAINS4_8MMA_AtomIJNS4_10MMA_TraitsINS4_25SM100_MMA_F8F6F4_2x1SM_SSEJSI_SI_fSF_SG_NS4_17integral_constantINS4_4UMMA5MajorELSQ_0EEESR_NSO_INSP_7ScaleInELSS_0EEEST_EEEEEENS4_6LayoutINS5_IJSC_SC_SC_EEENS5_IJNSA_ILi0EEESY_SY_EEEEENS5_IJNS4_10UnderscoreES11_S11_EEEEENS4_18SM100_TMA_2SM_LOADENS4_14ComposedLayoutINS4_7SwizzleILi3ELi4ELi3EEENS4_18smem_ptr_flag_bitsILi8EEENSW_INS5_IJNSA_ILi8EEESF_EEENS5_IJSF_SC_EEEEEEEvNS4_8identityES14_S1E_vS1F_EENS_8epilogue10collective18CollectiveEpilogueINS1H_23Sm100TmaWarpSpecializedILi4ELi2ELi32ELb0ELb0EEEJNS5_IJNSA_ILi64EEESG_SF_EEENS5_IJNSW_IS1M_SC_EENSW_INS5_IJNSA_ILi32EEESB_EEENS5_IJSC_SF_EEEEEEEESI_SJ_SI_SJ_NS1H_6fusion15FusionCallbacksIS1L_NS1U_17LinearCombinationISI_fSI_fLNS_15FloatRoundStyleE2EEES1N_S1T_JEEENS4_5SM1004TMEM4LOAD26SM100_TMEM_LOAD_32dp32b32xENS4_13SM90_TMA_LOADENS15_INS16_ILi1ELi4ELi3EEES19_NSW_INS5_IJS1A_S1P_EEENS5_IJS1P_SC_EEEEEEENS4_39AutoVectorizingCopyWithAssumedAlignmentILi128EEENS4_14SM90_TMA_STOREES29_S2B_S2B_EEEvvEEEEvNT_6ParamsE:
        .type           _ZN7cutlass13device_kernelINS_4gemm6kernel13GemmUniversalIN4cute5tupleIJiiiiEEENS1_10collective13CollectiveMmaINS1_35MainloopSm100TmaUmmaWarpSpecializedILi3ELi2ELi4ENS5_IJNS4_1CILi2EEENSA_ILi1EEESC_EEEEENS5_IJNSA_ILi128EEENSA_ILi256EEESF_EEENS_12float_e4m3_tENS5_IJlSC_lEEESI_SJ_NS4_8TiledMMAINS4_8MMA_AtomIJNS4_10MMA_TraitsINS4_25SM100_MMA_F8F6F4_2x1SM_SSEJSI_SI_fSF_SG_NS4_17integral_constantINS4_4UMMA5MajorELSQ_0EEESR_NSO_INSP_7ScaleInELSS_0EEEST_EEEEEENS4_6LayoutINS5_IJSC_SC_SC_EEENS5_IJNSA_ILi0EEESY_SY_EEEEENS5_IJNS4_10UnderscoreES11_S11_EEEEENS4_18SM100_TMA_2SM_LOADENS4_14ComposedLayoutINS4_7SwizzleILi3ELi4ELi3EEENS4_18smem_ptr_flag_bitsILi8EEENSW_INS5_IJNSA_ILi8EEESF_EEENS5_IJSF_SC_EEEEEEEvNS4_8identityES14_S1E_vS1F_EENS_8epilogue10collective18CollectiveEpilogueINS1H_23Sm100TmaWarpSpecializedILi4ELi2ELi32ELb0ELb0EEEJNS5_IJNSA_ILi64EEESG_SF_EEENS5_IJNSW_IS1M_SC_EENSW_INS5_IJNSA_ILi32EEESB_EEENS5_IJSC_SF_EEEEEEEESI_SJ_SI_SJ_NS1H_6fusion15FusionCallbacksIS1L_NS1U_17LinearCombinationISI_fSI_fLNS_15FloatRoundStyleE2EEES1N_S1T_JEEENS4_5SM1004TMEM4LOAD26SM100_TMEM_LOAD_32dp32b32xENS4_13SM90_TMA_LOADENS15_INS16_ILi1ELi4ELi3EEES19_NSW_INS5_IJS1A_S1P_EEENS5_IJS1P_SC_EEEEEEENS4_39AutoVectorizingCopyWithAssumedAlignmentILi128EEENS4_14SM90_TMA_STOREES29_S2B_S2B_EEEvvEEEEvNT_6ParamsE,@function
        .size           _ZN7cutlass13device_kernelINS_4gemm6kernel13GemmUniversalIN4cute5tupleIJiiiiEEENS1_10collective13CollectiveMmaINS1_35MainloopSm100TmaUmmaWarpSpecializedILi3ELi2ELi4ENS5_IJNS4_1CILi2EEENSA_ILi1EEESC_EEEEENS5_IJNSA_ILi128EEENSA_ILi256EEESF_EEENS_12float_e4m3_tENS5_IJlSC_lEEESI_SJ_NS4_8TiledMMAINS4_8MMA_AtomIJNS4_10MMA_TraitsINS4_25SM100_MMA_F8F6F4_2x1SM_SSEJSI_SI_fSF_SG_NS4_17integral_constantINS4_4UMMA5MajorELSQ_0EEESR_NSO_INSP_7ScaleInELSS_0EEEST_EEEEEENS4_6LayoutINS5_IJSC_SC_SC_EEENS5_IJNSA_ILi0EEESY_SY_EEEEENS5_IJNS4_10UnderscoreES11_S11_EEEEENS4_18SM100_TMA_2SM_LOADENS4_14ComposedLayoutINS4_7SwizzleILi3ELi4ELi3EEENS4_18smem_ptr_flag_bitsILi8EEENSW_INS5_IJNSA_ILi8EEESF_EEENS5_IJSF_SC_EEEEEEEvNS4_8identityES14_S1E_vS1F_EENS_8epilogue10collective18CollectiveEpilogueINS1H_23Sm100TmaWarpSpecializedILi4ELi2ELi32ELb0ELb0EEEJNS5_IJNSA_ILi64EEESG_SF_EEENS5_IJNSW_IS1M_SC_EENSW_INS5_IJNSA_ILi32EEESB_EEENS5_IJSC_SF_EEEEEEEESI_SJ_SI_SJ_NS1H_6fusion15FusionCallbacksIS1L_NS1U_17LinearCombinationISI_fSI_fLNS_15FloatRoundStyleE2EEES1N_S1T_JEEENS4_5SM1004TMEM4LOAD26SM100_TMEM_LOAD_32dp32b32xENS4_13SM90_TMA_LOADENS15_INS16_ILi1ELi4ELi3EEES19_NSW_INS5_IJS1A_S1P_EEENS5_IJS1P_SC_EEEEEEENS4_39AutoVectorizingCopyWithAssumedAlignmentILi128EEENS4_14SM90_TMA_STOREES29_S2B_S2B_EEEvvEEEEvNT_6ParamsE,(.L_x_188 - _ZN7cutlass13device_kernelINS_4gemm6kernel13GemmUniversalIN4cute5tupleIJiiiiEEENS1_10collective13CollectiveMmaINS1_35MainloopSm100TmaUmmaWarpSpecializedILi3ELi2ELi4ENS5_IJNS4_1CILi2EEENSA_ILi1EEESC_EEEEENS5_IJNSA_ILi128EEENSA_ILi256EEESF_EEENS_12float_e4m3_tENS5_IJlSC_lEEESI_SJ_NS4_8TiledMMAINS4_8MMA_AtomIJNS4_10MMA_TraitsINS4_25SM100_MMA_F8F6F4_2x1SM_SSEJSI_SI_fSF_SG_NS4_17integral_constantINS4_4UMMA5MajorELSQ_0EEESR_NSO_INSP_7ScaleInELSS_0EEEST_EEEEEENS4_6LayoutINS5_IJSC_SC_SC_EEENS5_IJNSA_ILi0EEESY_SY_EEEEENS5_IJNS4_10UnderscoreES11_S11_EEEEENS4_18SM100_TMA_2SM_LOADENS4_14ComposedLayoutINS4_7SwizzleILi3ELi4ELi3EEENS4_18smem_ptr_flag_bitsILi8EEENSW_INS5_IJNSA_ILi8EEESF_EEENS5_IJSF_SC_EEEEEEEvNS4_8identityES14_S1E_vS1F_EENS_8epilogue10collective18CollectiveEpilogueINS1H_23Sm100TmaWarpSpecializedILi4ELi2ELi32ELb0ELb0EEEJNS5_IJNSA_ILi64EEESG_SF_EEENS5_IJNSW_IS1M_SC_EENSW_INS5_IJNSA_ILi32EEESB_EEENS5_IJSC_SF_EEEEEEEESI_SJ_SI_SJ_NS1H_6fusion15FusionCallbacksIS1L_NS1U_17LinearCombinationISI_fSI_fLNS_15FloatRoundStyleE2EEES1N_S1T_JEEENS4_5SM1004TMEM4LOAD26SM100_TMEM_LOAD_32dp32b32xENS4_13SM90_TMA_LOADENS15_INS16_ILi1ELi4ELi3EEES19_NSW_INS5_IJS1A_S1P_EEENS5_IJS1P_SC_EEEEEEENS4_39AutoVectorizingCopyWithAssumedAlignmentILi128EEENS4_14SM90_TMA_STOREES29_S2B_S2B_EEEvvEEEEvNT_6ParamsE)
        .other          _ZN7cutlass13device_kernelINS_4gemm6kernel13GemmUniversalIN4cute5tupleIJiiiiEEENS1_10collective13CollectiveMmaINS1_35MainloopSm100TmaUmmaWarpSpecializedILi3ELi2ELi4ENS5_IJNS4_1CILi2EEENSA_ILi1EEESC_EEEEENS5_IJNSA_ILi128EEENSA_ILi256EEESF_EEENS_12float_e4m3_tENS5_IJlSC_lEEESI_SJ_NS4_8TiledMMAINS4_8MMA_AtomIJNS4_10MMA_TraitsINS4_25SM100_MMA_F8F6F4_2x1SM_SSEJSI_SI_fSF_SG_NS4_17integral_constantINS4_4UMMA5MajorELSQ_0EEESR_NSO_INSP_7ScaleInELSS_0EEEST_EEEEEENS4_6LayoutINS5_IJSC_SC_SC_EEENS5_IJNSA_ILi0EEESY_SY_EEEEENS5_IJNS4_10UnderscoreES11_S11_EEEEENS4_18SM100_TMA_2SM_LOADENS4_14ComposedLayoutINS4_7SwizzleILi3ELi4ELi3EEENS4_18smem_ptr_flag_bitsILi8EEENSW_INS5_IJNSA_ILi8EEESF_EEENS5_IJSF_SC_EEEEEEEvNS4_8identityES14_S1E_vS1F_EENS_8epilogue10collective18CollectiveEpilogueINS1H_23Sm100TmaWarpSpecializedILi4ELi2ELi32ELb0ELb0EEEJNS5_IJNSA_ILi64EEESG_SF_EEENS5_IJNSW_IS1M_SC_EENSW_INS5_IJNSA_ILi32EEESB_EEENS5_IJSC_SF_EEEEEEEESI_SJ_SI_SJ_NS1H_6fusion15FusionCallbacksIS1L_NS1U_17LinearCombinationISI_fSI_fLNS_15FloatRoundStyleE2EEES1N_S1T_JEEENS4_5SM1004TMEM4LOAD26SM100_TMEM_LOAD_32dp32b32xENS4_13SM90_TMA_LOADENS15_INS16_ILi1ELi4ELi3EEES19_NSW_INS5_IJS1A_S1P_EEENS5_IJS1P_SC_EEEEEEENS4_39AutoVectorizingCopyWithAssumedAlignmentILi128EEENS4_14SM90_TMA_STOREES29_S2B_S2B_EEEvvEEEEvNT_6ParamsE,@"STO_CUDA_ENTRY STV_DEFAULT"
_ZN7cutlass13device_kernelINS_4gemm6kernel13GemmUniversalIN4cute5tupleIJiiiiEEENS1_10collective13CollectiveMmaINS1_35MainloopSm100TmaUmmaWarpSpecializedILi3ELi2ELi4ENS5_IJNS4_1CILi2EEENSA_ILi1EEESC_EEEEENS5_IJNSA_ILi128EEENSA_ILi256EEESF_EEENS_12float_e4m3_tENS5_IJlSC_lEEESI_SJ_NS4_8TiledMMAINS4_8MMA_AtomIJNS4_10MMA_TraitsINS4_25SM100_MMA_F8F6F4_2x1SM_SSEJSI_SI_fSF_SG_NS4_17integral_constantINS4_4UMMA5MajorELSQ_0EEESR_NSO_INSP_7ScaleInELSS_0EEEST_EEEEEENS4_6LayoutINS5_IJSC_SC_SC_EEENS5_IJNSA_ILi0EEESY_SY_EEEEENS5_IJNS4_10UnderscoreES11_S11_EEEEENS4_18SM100_TMA_2SM_LOADENS4_14ComposedLayoutINS4_7SwizzleILi3ELi4ELi3EEENS4_18smem_ptr_flag_bitsILi8EEENSW_INS5_IJNSA_ILi8EEESF_EEENS5_IJSF_SC_EEEEEEEvNS4_8identityES14_S1E_vS1F_EENS_8epilogue10collective18CollectiveEpilogueINS1H_23Sm100TmaWarpSpecializedILi4ELi2ELi32ELb0ELb0EEEJNS5_IJNSA_ILi64EEESG_SF_EEENS5_IJNSW_IS1M_SC_EENSW_INS5_IJNSA_ILi32EEESB_EEENS5_IJSC_SF_EEEEEEEESI_SJ_SI_SJ_NS1H_6fusion15FusionCallbacksIS1L_NS1U_17LinearCombinationISI_fSI_fLNS_15FloatRoundStyleE2EEES1N_S1T_JEEENS4_5SM1004TMEM4LOAD26SM100_TMEM_LOAD_32dp32b32xENS4_13SM90_TMA_LOADENS15_INS16_ILi1ELi4ELi3EEES19_NSW_INS5_IJS1A_S1P_EEENS5_IJS1P_SC_EEEEEEENS4_39AutoVectorizingCopyWithAssumedAlignmentILi128EEENS4_14SM90_TMA_STOREES29_S2B_S2B_EEEvvEEEEvNT_6ParamsE:
[----:B------:R-:W1:Y:S01]  /*0000*/  LDC R1, c[0x0][0x37c] ;  /* 0x0000df00ff017b82 */ /* 0x000e620000000800 */
[----:B------:R-:W2:Y:S01]  /*0010*/  S2R R109, SR_TID.X ;  /* 0x00000000006d7919 */ /* 0x000ea20000002100 */
[----:B------:R-:W3:Y:S06]  /*0020*/  LDCU.64 UR6, c[0x0][0x890] ;  /* 0x00011200ff0677ac */ /* 0x000eec0008000a00 */
[----:B------:R-:W4:Y:S01]  /*0030*/  S2UR UR37, SR_CgaCtaId ;  /* 0x00000000002579c3 */ /* 0x000f220000008800 */
[----:B------:R-:W-:Y:S02]  /*0040*/  PRMT R96, RZ, 0x7610, R96 ;  /* 0x00007610ff607816 */ /* 0x000fe40000000060 */
[----:B------:R-:W-:Y:S01]  /*0050*/  ELECT P1, URZ, PT ;  /* 0x0000000000ff782f */ /* 0x000fe20003820000 */
[----:B------:R-:W1:Y:S01]  /*0060*/  LDCU.64 UR46, c[0x0][0x358] ;  /* 0x00006b00ff2e77ac */ /* 0x000e620008000a00 */
[----:B---3--:R-:W-:-:S04]  /*0070*/  UISETP.NE.U32.AND UP0, UPT, UR6, URZ, UPT ;  /* 0x000000ff0600728c */ /* 0x008fc8000bf05070 */
[----:B------:R-:W-:Y:S02]  /*0080*/  UISETP.NE.AND.EX UP0, UPT, UR7, URZ, UPT, UP0 ;  /* 0x000000ff0700728c */ /* 0x000fe4000bf05300 */
[----:B----4-:R-:W-:Y:S02]  /*0090*/  ULOP3.LUT UR5, UR37, 0x1, URZ, 0xc0, !UPT ;  /* 0x0000000125057892 */ /* 0x010fe4000f8ec0ff */
[----:B------:R-:W-:Y:S01]  /*00a0*/  ULOP3.LUT UR4, UR37, 0x1, URZ, 0x3c, !UPT ;  /* 0x0000000125047892 */ /* 0x000fe2000f8e3cff */
[----:B--2---:R-:W-:-:S05]  /*00b0*/  SHF.R.U32.HI R102, RZ, 0x5, R109 ;  /* 0x00000005ff667819 */ /* 0x004fca000001166d */
[----:B------:R-:W2:Y:S02]  /*00c0*/  SHFL.IDX PT, R0, R102, RZ, 0x1f ;  /* 0x00001fff66007589 */ /* 0x000ea400000e0000 */
[----:B--2---:R-:W-:Y:S01]  /*00d0*/  R2UR UR10, R0 ;  /* 0x00000000000a72ca */ /* 0x004fe200000e0000 */
[----:B-1----:R-:W-:-:S14]  /*00e0*/  BRA.U UP0, `(.L_x_0) ;  /* 0x00000001002c7547 */ /* 0x002fdc000b800000 */
[----:B------:R-:W1:Y:S02]  /*00f0*/  LDCU.64 UR8, c[0x0][0x888] ;  /* 0x00011100ff0877ac */ /* 0x000e640008000a00 */
[----:B-1----:R-:W-:-:S04]  /*0100*/  UISETP.NE.U32.AND UP0, UPT, UR8, URZ, UPT ;  /* 0x000000ff0800728c */ /* 0x002fc8000bf05070 */
[----:B------:R-:W-:-:S09]  /*0110*/  UISETP.NE.AND.EX UP0, UPT, UR9, URZ, UPT, UP0 ;  /* 0x000000ff0900728c */ /* 0x000fd2000bf05300 */
[----:B------:R-:W-:Y:S05]  /*0120*/  BRA.U !UP0, `(.L_x_1) ;  /* 0x0000000108107547 */ /* 0x000fea000b800000 */
[----:B------:R-:W1:Y:S02]  /*0130*/  LDC.64 R2, c[0x0][0x888] ;  /* 0x00022200ff027b82 */ /* 0x000e640000000a00 */
[----:B-1----:R1:W5:Y:S01]  /*0140*/  LDG.E R49, desc[UR46][R2.64] ;  /* 0x0000002e02317981 */ /* 0x002362000c1e1900 */
[----:B------:R-:W-:Y:S01]  /*0150*/  HFMA2 R96, -RZ, RZ, 0, 5.9604644775390625e-08 ;  /* 0x00000001ff607431 */ /* 0x000fe200000001ff */
[----:B------:R-:W-:Y:S05]  /*0160*/  BRA `(.L_x_0) ;  /* 0x00000000000c7947 */ /* 0x000fea0003800000 */
.L_x_1:
[----:B------:R-:W1:Y:S01]  /*0170*/  LDCU UR8, c[0x0][0x880] ;  /* 0x00011000ff0877ac */ /* 0x000e620008000800 */
[----:B------:R-:W-:Y:S01]  /*0180*/  HFMA2 R96, -RZ, RZ, 0, 5.9604644775390625e-08 ;  /* 0x00000001ff607431 */ /* 0x000fe200000001ff */
[----:B-1----:R-:W-:-:S07]  /*0190*/  MOV R49, UR8 ;  /* 0x0000000800317c02 */ /* 0x002fce0008000f00 */
.L_x_0:
[----:B------:R-:W2:Y:S02]  /*01a0*/  LDCU.64 UR8, c[0x0][0x8b0] ;  /* 0x00011600ff0877ac */ /* 0x000ea40008000a00 */
[----:B--2---:R-:W-:-:S04]  /*01b0*/  UISETP.NE.U32.AND UP0, UPT, UR8, URZ, UPT ;  /* 0x000000ff0800728c */ /* 0x004fc8000bf05070 */
[----:B------:R-:W-:-:S09]  /*01c0*/  UISETP.NE.AND.EX UP0, UPT, UR9, URZ, UPT, UP0 ;  /* 0x000000ff0900728c */ /* 0x000fd2000bf05300 */
[----:B------:R-:W-:Y:S05]  /*01d0*/  BRA.U UP0, `(.L_x_2) ;  /* 0x0000000100247547 */ /* 0x000fea000b800000 */
[----:B------:R-:W2:Y:S02]  /*01e0*/  LDCU.64 UR8, c[0x0][0x8a8] ;  /* 0x00011500ff0877ac */ /* 0x000ea40008000a00 */
[----:B--2---:R-:W-:-:S04]  /*01f0*/  UISETP.NE.U32.AND UP0, UPT, UR8, URZ, UPT ;  /* 0x000000ff0800728c */ /* 0x004fc8000bf05070 */
[----:B------:R-:W-:-:S09]  /*0200*/  UISETP.NE.AND.EX UP0, UPT, UR9, URZ, UPT, UP0 ;  /* 0x000000ff0900728c */ /* 0x000fd2000bf05300 */
[----:B------:R-:W-:Y:S05]  /*0210*/  BRA.U !UP0, `(.L_x_3) ;  /* 0x00000001080c7547 */ /* 0x000fea000b800000 */
[----:B-1----:R-:W1:Y:S02]  /*0220*/  LDC.64 R2, c[0x0][0x8a8] ;  /* 0x00022a00ff027b82 */ /* 0x002e640000000a00 */
[----:B-1----:R2:W5:Y:S01]  /*0230*/  LDG.E R47, desc[UR46][R2.64] ;  /* 0x0000002e022f7981 */ /* 0x002562000c1e1900 */
[----:B------:R-:W-:Y:S05]  /*0240*/  BRA `(.L_x_2) ;  /* 0x0000000000087947 */ /* 0x000fea0003800000 */
.L_x_3:
[----:B------:R-:W2:Y:S02]  /*0250*/  LDCU UR8, c[0x0][0x8a0] ;  /* 0x00011400ff0877ac */ /* 0x000ea40008000800 */
[----:B--2---:R-:W-:Y:S02]  /*0260*/  MOV R47, UR8 ;  /* 0x00000008002f7c02 */ /* 0x004fe40008000f00 */
.L_x_2:
[----:B------:R-:W-:Y:S01]  /*0270*/  IMAD.U32 R0, RZ, RZ, UR10 ;  /* 0x0000000aff007e24 */ /* 0x000fe2000f8e00ff */
[----:B------:R-:W-:Y:S04]  /*0280*/  BSSY.RECONVERGENT B0, `(.L_x_4) ;  /* 0x000000c000007945 */ /* 0x000fe80003800200 */
[C---:B------:R-:W-:Y:S02]  /*0290*/  ISETP.NE.OR P2, PT, R0.reuse, 0x1, !P1 ;  /* 0x000000010000780c */ /* 0x040fe40004f45670 */
[----:B------:R-:W-:-:S11]  /*02a0*/  ISETP.NE.OR P0, PT, R0, 0x3, !P1 ;  /* 0x000000030000780c */ /* 0x000fd60004f05670 */
[----:B------:R-:W-:Y:S05]  /*02b0*/  @P2 BRA `(.L_x_5) ;  /* 0x0000000000202947 */ /* 0x000fea0003800000 */
[----:B------:R-:W3:Y:S02]  /*02c0*/  LDCU.64 UR8, c[0x0][0x348] ;  /* 0x00006900ff0877ac */ /* 0x000ee40008000a00 */
[----:B---3--:R-:W-:Y:S02]  /*02d0*/  UIADD3 UR12, UP1, UPT, UR8, 0x80, URZ ;  /* 0x00000080080c7890 */ /* 0x008fe4000ff3e0ff */
[----:B------:R-:W-:Y:S02]  /*02e0*/  UIADD3 UR8, UP0, UPT, UR8, 0x180, URZ ;  /* 0x0000018008087890 */ /* 0x000fe4000ff1e0ff */
[----:B------:R-:W-:Y:S02]  /*02f0*/  UIADD3.X UR13, UPT, UPT, URZ, UR9, URZ, UP1, !UPT ;  /* 0x00000009ff0d7290 */ /* 0x000fe40008ffe4ff */
[----:B------:R-:W-:-:S07]  /*0300*/  UIADD3.X UR9, UPT, UPT, URZ, UR9, URZ, UP0, !UPT ;  /* 0x00000009ff097290 */ /* 0x000fce00087fe4ff */
[----:B------:R3:W-:Y:S02]  /*0310*/  UTMACCTL.PF [UR12] ;  /* 0x000000000c0079b9 */ /* 0x0007e40008040000 */
[----:B------:R3:W-:Y:S02]  /*0320*/  UTMACCTL.PF [UR8] ;  /* 0x00000000080079b9 */ /* 0x0007e40008040000 */
[----:B---3--:R-:W-:Y:S01]  /*0330*/  NOP ;  /* 0x0000000000007918 */ /* 0x008fe20000000000 */
.L_x_5:
[----:B------:R-:W-:Y:S05]  /*0340*/  BSYNC.RECONVERGENT B0 ;  /* 0x0000000000007941 */ /* 0x000fea0003800200 */
.L_x_4:
[----:B------:R-:W-:Y:S04]  /*0350*/  BSSY.RECONVERGENT B0, `(.L_x_6) ;  /* 0x000000a000007945 */ /* 0x000fe80003800200 */
        /* <DEDUP_REMOVED lines=9> */
.L_x_7:
[----:B------:R-:W-:Y:S05]  /*03f0*/  BSYNC.RECONVERGENT B0 ;  /* 0x0000000000007941 */ /* 0x000fea0003800200 */
.L_x_6:
[----:B------:R-:W3:Y:S01]  /*0400*/  LDCU.64 UR8, c[0x0][0x888] ;  /* 0x00011100ff0877ac */ /* 0x000ee20008000a00 */
[----:B------:R-:W-:Y:S02]  /*0410*/  UISETP.EQ.U32.AND UP1, UPT, UR6, URZ, UPT ;  /* 0x000000ff0600728c */ /* 0x000fe4000bf22070 */
[----:B------:R-:W-:Y:S02]  /*0420*/  UPLOP3.LUT UP5, UPT, UPT, UPT, UPT, 0x80, 0x8 ;  /* 0x000000000008789c */ /* 0x000fe40003faf070 */
[----:B---3--:R-:W-:-:S04]  /*0430*/  UISETP.NE.U32.AND UP0, UPT, UR8, URZ, UPT ;  /* 0x000000ff0800728c */ /* 0x008fc8000bf05070 */
[----:B------:R-:W-:-:S04]  /*0440*/  UISETP.NE.AND.EX UP0, UPT, UR9, URZ, UPT, UP0 ;  /* 0x000000ff0900728c */ /* 0x000fc8000bf05300 */
[----:B------:R-:W-:-:S04]  /*0450*/  UISETP.EQ.OR.EX UP2, UPT, UR7, URZ, !UP0, UP1 ;  /* 0x000000ff0700728c */ /* 0x000fc8000c742710 */
[----:B------:R-:W-:-:S05]  /*0460*/  UP2UR UR50, UPR, URZ, 0x4 ;  /* 0x00000004ff327883 */ /* 0x000fca0008000000 */
[----:B------:R-:W-:Y:S07]  /*0470*/  BRA.U !UP2, `(.L_x_8) ;  /* 0x000000010a207547 */ /* 0x000fee000b800000 */
[----:B------:R-:W-:Y:S01]  /*0480*/  UISETP.NE.U32.AND UP2, UPT, UR6, URZ, UPT ;  /* 0x000000ff0600728c */ /* 0x000fe2000bf45070 */
[----:B-----5:R-:W-:Y:S01]  /*0490*/  FSETP.NEU.AND P0, PT, R49, RZ, PT ;  /* 0x000000ff3100720b */ /* 0x020fe20003f0d000 */
[----:B------:R-:W-:Y:S02]  /*04a0*/  USEL UR6, URZ, 0xffffffff, UP0 ;  /* 0xffffffffff067887 */ /* 0x000fe40008000000 */
[----:B------:R-:W-:-:S10]  /*04b0*/  UISETP.NE.AND.EX UP2, UPT, UR7, URZ, UPT, UP2 ;  /* 0x000000ff0700728c */ /* 0x000fd4000bf45320 */
[----:B------:R-:W-:Y:S01]  /*04c0*/  VOTEU.ANY UP1, P0 ;  /* 0x0000000000ff7886 */ /* 0x000fe20000020100 */
[----:B------:R-:W-:-:S04]  /*04d0*/  @!UP2 USEL UR6, URZ, 0xffffffff, UP1 ;  /* 0xffffffffff06a887 */ /* 0x000fc80008800000 */
[----:B------:R-:W-:-:S04]  /*04e0*/  ULOP3.LUT UR6, UR6, 0x1, URZ, 0xc0, !UPT ;  /* 0x0000000106067892 */ /* 0x000fc8000f8ec0ff */
[----:B------:R-:W-:-:S11]  /*04f0*/  UISETP.NE.U32.AND UP5, UPT, UR6, 0x1, UPT ;  /* 0x000000010600788c */ /* 0x000fd6000bfa5070 */
.L_x_8:
[----:B------:R-:W3:Y:S01]  /*0500*/  SHFL.IDX PT, R0, R102, RZ, 0x1f ;  /* 0x00001fff66007589 */ /* 0x000ee200000e0000 */
[----:B------:R-:W-:-:S04]  /*0510*/  UISETP.NE.AND UP1, UPT, UR10, 0x2, UPT ;  /* 0x000000020a00788c */ /* 0x000fc8000bf25270 */
[----:B------:R-:W-:Y:S02]  /*0520*/  UISETP.EQ.AND UP2, UPT, UR5, URZ, !UP1 ;  /* 0x000000ff0500728c */ /* 0x000fe4000cf42270 */
[----:B------:R-:W-:-:S04]  /*0530*/  USEL UR6, URZ, 0x1, UP1 ;  /* 0x00000001ff067887 */ /* 0x000fc80008800000 */
[----:B------:R-:W-:Y:S02]  /*0540*/  PLOP3.LUT P5, PT, P1, PT, UP2, 0x80, 0x8 ;  /* 0x000000000008781c */ /* 0x000fe40000faf028 */
[----:B---3--:R-:W-:-:S13]  /*0550*/  ISETP.NE.AND P0, PT, R0, RZ, PT ;  /* 0x000000ff0000720c */ /* 0x008fda0003f05270 */
[----:B------:R-:W-:Y:S05]  /*0560*/  @P0 BRA `(.L_x_9) ;  /* 0x00000000003c0947 */ /* 0x000fea0003800000 */
[----:B------:R-:W-:Y:S01]  /*0570*/  UMOV UR8, 0x400 ;  /* 0x0000040000087882 */ /* 0x000fe20000000000 */
[----:B------:R-:W-:Y:S01]  /*0580*/  UMOV UR7, 0x1 ;  /* 0x0000000100077882 */ /* 0x000fe20000000000 */
[----:B------:R-:W-:Y:S02]  /*0590*/  ULEA UR8, UR37, UR8, 0x18 ;  /* 0x0000000825087291 */ /* 0x000fe4000f8ec0ff */
[----:B------:R-:W-:-:S04]  /*05a0*/  UIADD3 UR12, UPT, UPT, -UR7, 0x100000, URZ ;  /* 0x00100000070c7890 */ /* 0x000fc8000fffe1ff */
[----:B------:R-:W-:Y:S02]  /*05b0*/  USHF.L.U32 UR13, UR12, 0xb, URZ ;  /* 0x0000000b0c0d7899 */ /* 0x000fe400080006ff */
[----:B------:R-:W-:Y:S01]  /*05c0*/  USHF.L.U32 UR12, UR12, 0x1, URZ ;  /* 0x000000010c0c7899 */ /* 0x000fe200080006ff */
[----:B------:R-:W-:Y:S01]  /*05d0*/  ELECT P0, URZ, PT ;  /* 0x0000000000ff782f */ /* 0x000fe20003800000 */
[----:B------:R-:W3:Y:S10]  /*05e0*/  FENCE.VIEW.ASYNC.S ;  /* 0x00000000000073c6 */ /* 0x000ef40000000000 */
[----:B---3--:R3:W4:Y:S01]  /*05f0*/  SYNCS.EXCH.64 URZ, [UR8], UR12 ;  /* 0x0000000c08ff75b2 */ /* 0x0087220008000100 */
[----:B------:R3:W1:Y:S01]  /*0600*/  SYNCS.EXCH.64 URZ, [UR8+0x18], UR12 ;  /* 0x0000180c08ff75b2 */ /* 0x0006620008000100 */
[----:B------:R3:W1:Y:S01]  /*0610*/  SYNCS.EXCH.64 URZ, [UR8+0x8], UR12 ;  /* 0x0000080c08ff75b2 */ /* 0x0006620008000100 */
[----:B------:R3:W1:Y:S01]  /*0620*/  SYNCS.EXCH.64 URZ, [UR8+0x20], UR12 ;  /* 0x0000200c08ff75b2 */ /* 0x0006620008000100 */
[----:B------:R3:W1:Y:S01]  /*0630*/  SYNCS.EXCH.64 URZ, [UR8+0x10], UR12 ;  /* 0x0000100c08ff75b2 */ /* 0x0006620008000100 */
[----:B------:R3:W1:Y:S01]  /*0640*/  SYNCS.EXCH.64 URZ, [UR8+0x28], UR12 ;  /* 0x0000280c08ff75b2 */ /* 0x0006620008000100 */
[----:B------:R-:W-:Y:S01]  /*0650*/  NOP ;  /* 0x0000000000007918 */ /* 0x000fe20000000000 */
.L_x_9:
[----:B------:R-:W2:Y:S01]  /*0660*/  SHFL.IDX PT, R0, R102, RZ, 0x1f ;  /* 0x00001fff66007589 */ /* 0x000ea200000e0000 */
[----:B------:R-:W-:Y:S01]  /*0670*/  NOP ;  /* 0x0000000000007918 */ /* 0x000fe20000000000 */
[----:B--2---:R-:W-:-:S13]  /*0680*/  ISETP.NE.AND P0, PT, R0, 0x1, PT ;  /* 0x000000010000780c */ /* 0x004fda0003f05270 */
[----:B------:R-:W-:Y:S05]  /*0690*/  @P0 BRA `(.L_x_10) ;  /* 0x0000000000540947 */ /* 0x000fea0003800000 */
[----:B------:R-:W-:Y:S01]  /*06a0*/  UMOV UR9, 0x400 ;  /* 0x0000040000097882 */ /* 0x000fe20000000000 */
[----:B---3--:R-:W-:Y:S01]  /*06b0*/  UMOV UR8, 0x20 ;  /* 0x0000002000087882 */ /* 0x008fe20000000000 */
[----:B------:R-:W-:Y:S01]  /*06c0*/  UMOV UR7, 0x80 ;  /* 0x0000008000077882 */ /* 0x000fe20000000000 */
[----:B------:R-:W-:Y:S02]  /*06d0*/  ULEA UR9, UR37, UR9, 0x18 ;  /* 0x0000000925097291 */ /* 0x000fe4000f8ec0ff */
[----:B------:R-:W-:-:S04]  /*06e0*/  UIADD3 UR12, UPT, UPT, -UR8, 0x100000, URZ ;  /* 0x00100000080c7890 */ /* 0x000fc8000fffe1ff */
[----:B------:R-:W-:Y:S02]  /*06f0*/  USHF.L.U32 UR13, UR12, 0xb, URZ ;  /* 0x0000000b0c0d7899 */ /* 0x000fe400080006ff */
[----:B------:R-:W-:Y:S02]  /*0700*/  USHF.L.U32 UR12, UR12, 0x1, URZ ;  /* 0x000000010c0c7899 */ /* 0x000fe400080006ff */
[----:B------:R-:W-:-:S04]  /*0710*/  UIADD3 UR14, UPT, UPT, -UR7, 0x100000, URZ ;  /* 0x00100000070e7890 */ /* 0x000fc8000fffe1ff */
[----:B------:R-:W-:Y:S02]  /*0720*/  USHF.L.U32 UR15, UR14, 0xb, URZ ;  /* 0x0000000b0e0f7899 */ /* 0x000fe400080006ff */
[----:B------:R-:W-:Y:S01]  /*0730*/  USHF.L.U32 UR14, UR14, 0x1, URZ ;  /* 0x000000010e0e7899 */ /* 0x000fe200080006ff */
[----:B------:R-:W-:Y:S01]  /*0740*/  ELECT P0, URZ, PT ;  /* 0x0000000000ff782f */ /* 0x000fe20003800000 */
[----:B------:R-:W2:Y:S02]  /*0750*/  FENCE.VIEW.ASYNC.S ;  /* 0x00000000000073c6 */ /* 0x000ea40000000000 */
[----:B--2---:R2:W3:Y:S08]  /*0760*/  SYNCS.EXCH.64 URZ, [UR9+0x30], UR12 ;  /* 0x0000300c09ff75b2 */ /* 0x0044f00008000100 */
[----:B------:R2:W1:Y:S01]  /*0770*/  SYNCS.EXCH.64 URZ, [UR9+0x50], UR14 ;  /* 0x0000500e09ff75b2 */ /* 0x0004620008000100 */
[----:B------:R2:W1:Y:S01]  /*0780*/  SYNCS.EXCH.64 URZ, [UR9+0x38], UR12 ;  /* 0x0000380c09ff75b2 */ /* 0x0004620008000100 */
[----:B------:R2:W1:Y:S01]  /*0790*/  SYNCS.EXCH.64 URZ, [UR9+0x58], UR14 ;  /* 0x0000580e09ff75b2 */ /* 0x0004620008000100 */
[----:B------:R2:W1:Y:S01]  /*07a0*/  SYNCS.EXCH.64 URZ, [UR9+0x40], UR12 ;  /* 0x0000400c09ff75b2 */ /* 0x0004620008000100 */
[----:B------:R2:W1:Y:S01]  /*07b0*/  SYNCS.EXCH.64 URZ, [UR9+0x60], UR14 ;  /* 0x0000600e09ff75b2 */ /* 0x0004620008000100 */
[----:B------:R2:W1:Y:S01]  /*07c0*/  SYNCS.EXCH.64 URZ, [UR9+0x48], UR12 ;  /* 0x0000480c09ff75b2 */ /* 0x0004620008000100 */
[----:B------:R2:W1:Y:S01]  /*07d0*/  SYNCS.EXCH.64 URZ, [UR9+0x68], UR14 ;  /* 0x0000680e09ff75b2 */ /* 0x0004620008000100 */
[----:B------:R-:W-:Y:S01]  /*07e0*/  NOP ;  /* 0x0000000000007918 */ /* 0x000fe20000000000 */
.L_x_10:
[----:B------:R-:W4:Y:S01]  /*07f0*/  SHFL.IDX PT, R0, R102, RZ, 0x1f ;  /* 0x00001fff66007589 */ /* 0x000f2200000e0000 */
[----:B------:R-:W-:Y:S01]  /*0800*/  NOP ;  /* 0x0000000000007918 */ /* 0x000fe20000000000 */
[----:B----4-:R-:W-:-:S13]  /*0810*/  ISETP.NE.AND P0, PT, R0, 0x3, PT ;  /* 0x000000030000780c */ /* 0x010fda0003f05270 */
[----:B------:R-:W-:Y:S05]  /*0820*/  @P0 BRA `(.L_x_11) ;  /* 0x00000000002c0947 */ /* 0x000fea0003800000 */
[----:B---3--:R-:W-:Y:S01]  /*0830*/  UMOV UR8, 0x400 ;  /* 0x0000040000087882 */ /* 0x008fe20000000000 */
[----:B------:R-:W-:Y:S01]  /*0840*/  UMOV UR7, 0x20 ;  /* 0x0000002000077882 */ /* 0x000fe20000000000 */
[----:B------:R-:W-:Y:S02]  /*0850*/  ULEA UR8, UR37, UR8, 0x18 ;  /* 0x0000000825087291 */ /* 0x000fe4000f8ec0ff */
[----:B--2---:R-:W-:-:S04]  /*0860*/  UIADD3 UR12, UPT, UPT, -UR7, 0x100000, URZ ;  /* 0x00100000070c7890 */ /* 0x004fc8000fffe1ff */
[----:B------:R-:W-:Y:S02]  /*0870*/  USHF.L.U32 UR13, UR12, 0xb, URZ ;  /* 0x0000000b0c0d7899 */ /* 0x000fe400080006ff */
[----:B------:R-:W-:Y:S01]  /*0880*/  USHF.L.U32 UR12, UR12, 0x1, URZ ;  /* 0x000000010c0c7899 */ /* 0x000fe200080006ff */
[----:B------:R-:W-:Y:S01]  /*0890*/  ELECT P0, URZ, PT ;  /* 0x0000000000ff782f */ /* 0x000fe20003800000 */
[----:B------:R-:W2:Y:S10]  /*08a0*/  FENCE.VIEW.ASYNC.S ;  /* 0x00000000000073c6 */ /* 0x000eb40000000000 */
[----:B--2---:R4:W2:Y:S01]  /*08b0*/  SYNCS.EXCH.64 URZ, [UR8+0x70], UR12 ;  /* 0x0000700c08ff75b2 */ /* 0x0048a20008000100 */
[----:B------:R4:W3:Y:S02]  /*08c0*/  SYNCS.EXCH.64 URZ, [UR8+0x78], UR12 ;  /* 0x0000780c08ff75b2 */ /* 0x0008e40008000100 */
[----:B----4-:R-:W-:Y:S01]  /*08d0*/  NOP ;  /* 0x0000000000007918 */ /* 0x010fe20000000000 */
.L_x_11:
[----:B------:R-:W4:Y:S01]  /*08e0*/  SHFL.IDX PT, R0, R102, RZ, 0x1f ;  /* 0x00001fff66007589 */ /* 0x000f2200000e0000 */
[----:B------:R-:W-:Y:S01]  /*08f0*/  NOP ;  /* 0x0000000000007918 */ /* 0x000fe20000000000 */
[----:B----4-:R-:W-:-:S13]  /*0900*/  ISETP.NE.AND P0, PT, R0, 0x4, PT ;  /* 0x000000040000780c */ /* 0x010fda0003f05270 */
[----:B------:R-:W-:Y:S05]  /*0910*/  @P0 BRA `(.L_x_12) ;  /* 0x0000000000480947 */ /* 0x000fea0003800000 */
[----:B--2---:R-:W-:Y:S01]  /*0920*/  UMOV UR9, 0x1e0 ;  /* 0x000001e000097882 */ /* 0x004fe20000000000 */
[----:B---3--:R-:W-:Y:S01]  /*0930*/  UMOV UR8, 0x400 ;  /* 0x0000040000087882 */ /* 0x008fe20000000000 */
[----:B------:R-:W-:Y:S01]  /*0940*/  USEL UR9, UR9, 0x1a0, UP5 ;  /* 0x000001a009097887 */ /* 0x000fe2000a800000 */
        /* <DEDUP_REMOVED lines=10> */
[----:B--2---:R4:W2:Y:S08]  /*09f0*/  SYNCS.EXCH.64 URZ, [UR8+0x80], UR12 ;  /* 0x0000800c08ff75b2 */ /* 0x0048b00008000100 */
[----:B------:R4:W3:Y:S01]  /*0a00*/  SYNCS.EXCH.64 URZ, [UR8+0x90], UR14 ;  /* 0x0000900e08ff75b2 */ /* 0x0008e20008000100 */
[----:B------:R4:W1:Y:S01]  /*0a10*/  SYNCS.EXCH.64 URZ, [UR8+0x88], UR12 ;  /* 0x0000880c08ff75b2 */ /* 0x0008620008000100 */
[----:B------:R4:W1:Y:S02]  /*0a20*/  SYNCS.EXCH.64 URZ, [UR8+0x98], UR14 ;  /* 0x0000980e08ff75b2 */ /* 0x0008640008000100 */
[----:B----4-:R-:W-:Y:S01]  /*0a30*/  NOP ;  /* 0x0000000000007918 */ /* 0x010fe20000000000 */
.L_x_12:
[----:B------:R-:W4:Y:S01]  /*0a40*/  SHFL.IDX PT, R0, R102, RZ, 0x1f ;  /* 0x00001fff66007589 */ /* 0x000f2200000e0000 */
[----:B------:R-:W-:Y:S01]  /*0a50*/  NOP ;  /* 0x0000000000007918 */ /* 0x000fe20000000000 */
[----:B----4-:R-:W-:-:S13]  /*0a60*/  ISETP.NE.AND P0, PT, R0, 0x5, PT ;  /* 0x000000050000780c */ /* 0x010fda0003f05270 */
[----:B------:R-:W-:Y:S05]  /*0a70*/  @P0 BRA `(.L_x_13) ;  /* 0x0000000000540947 */ /* 0x000fea0003800000 */
[----:B--2---:R-:W-:Y:S01]  /*0a80*/  UMOV UR9, 0x400 ;  /* 0x0000040000097882 */ /* 0x004fe20000000000 */
        /* <DEDUP_REMOVED lines=14> */
[----:B------:R4:W1:Y:S01]  /*0b70*/  SYNCS.EXCH.64 URZ, [UR9+0xc8], UR14 ;  /* 0x0000c80e09ff75b2 */ /* 0x0008620008000100 */
[----:B------:R4:W1:Y:S01]  /*0b80*/  SYNCS.EXCH.64 URZ, [UR9+0xb0], UR12 ;  /* 0x0000b00c09ff75b2 */ /* 0x0008620008000100 */
[----:B------:R4:W1:Y:S01]  /*0b90*/  SYNCS.EXCH.64 URZ, [UR9+0xd0], UR14 ;  /* 0x0000d00e09ff75b2 */ /* 0x0008620008000100 */
[----:B------:R4:W1:Y:S01]  /*0ba0*/  SYNCS.EXCH.64 URZ, [UR9+0xb8], UR12 ;  /* 0x0000b80c09ff75b2 */ /* 0x0008620008000100 */
[----:B------:R4:W1:Y:S02]  /*0bb0*/  SYNCS.EXCH.64 URZ, [UR9+0xd8], UR14 ;  /* 0x0000d80e09ff75b2 */ /* 0x0008640008000100 */
[----:B----4-:R-:W-:Y:S01]  /*0bc0*/  NOP ;  /* 0x0000000000007918 */ /* 0x010fe20000000000 */
.L_x_13:
[----:B------:R-:W4:Y:S01]  /*0bd0*/  SHFL.IDX PT, R0, R102, RZ, 0x1f ;  /* 0x00001fff66007589 */ /* 0x000f2200000e0000 */
[----:B------:R-:W-:Y:S01]  /*0be0*/  ISETP.NE.OR P1, PT, RZ, UR10, !P1 ;  /* 0x0000000aff007c0c */ /* 0x000fe2000cf25670 */
        /* <DEDUP_REMOVED lines=12> */
[----:B------:R4:W3:Y:S01]  /*0cb0*/  SYNCS.EXCH.64 URZ, [UR8+0xf0], UR12 ;  /* 0x0000f00c08ff75b2 */ /* 0x0008e20008000100 */
[----:B------:R4:W1:Y:S01]  /*0cc0*/  SYNCS.EXCH.64 URZ, [UR8+0xe8], UR12 ;  /* 0x0000e80c08ff75b2 */ /* 0x0008620008000100 */
[----:B------:R4:W1:Y:S02]  /*0cd0*/  SYNCS.EXCH.64 URZ, [UR8+0xf8], UR12 ;  /* 0x0000f80c08ff75b2 */ /* 0x0008640008000100 */
[----:B----4-:R-:W-:Y:S01]  /*0ce0*/  NOP ;  /* 0x0000000000007918 */ /* 0x010fe20000000000 */
.L_x_14:
[----:B------:R-:W-:Y:S01]  /*0cf0*/  VOTEU.ALL UP1, P1 ;  /* 0x0000000000ff7886 */ /* 0x000fe20000820000 */
[----:B---3--:R-:W3:Y:S01]  /*0d00*/  LDCU UR8, c[0x0][0x36c] ;  /* 0x00006d80ff0877ac */ /* 0x008ee20008000800 */
[----:B------:R-:W-:Y:S01]  /*0d10*/  NOP ;  /* 0x0000000000007918 */ /* 0x000fe20000000000 */
[----:B------:R-:W-:Y:S01]  /*0d20*/  LOP3.LUT R10, R109, 0x1f, RZ, 0xc0, !PT ;  /* 0x0000001f6d0a7812 */ /* 0x000fe200078ec0ff */
[----:B--2---:R-:W-:Y:S01]  /*0d30*/  UMOV UR12, 0x20 ;  /* 0x00000020000c7882 */ /* 0x004fe20000000000 */
[----:B------:R-:W-:Y:S01]  /*0d40*/  @!UP1 UMOV UR7, 0x400 ;  /* 0x0000040000079882 */ /* 0x000fe20000000000 */
[----:B------:R-:W-:-:S04]  /*0d50*/  @!UP1 UIADD3 UR12, UPT, UPT, -UR12, 0x100000, URZ ;  /* 0x001000000c0c9890 */ /* 0x000fc8000fffe1ff */
[----:B------:R-:W-:Y:S02]  /*0d60*/  @!UP1 USHF.L.U32 UR13, UR12, 0xb, URZ ;  /* 0x0000000b0c0d9899 */ /* 0x000fe400080006ff */
[----:B------:R-:W-:Y:S02]  /*0d70*/  @!UP1 USHF.L.U32 UR12, UR12, 0x1, URZ ;  /* 0x000000010c0c9899 */ /* 0x000fe400080006ff */
[----:B------:R-:W-:Y:S01]  /*0d80*/  @!UP1 ULEA UR7, UR37, UR7, 0x18 ;  /* 0x0000000725079291 */ /* 0x000fe2000f8ec0ff */
[----:B------:R-:W-:Y:S01]  /*0d90*/  VOTEU.ALL UP1, P1 ;  /* 0x0000000000ff7886 */ /* 0x000fe20000820000 */
[----:B------:R-:W-:Y:S01]  /*0da0*/  UISETP.NE.AND UP4, UPT, UR10, URZ, UPT ;  /* 0x000000ff0a00728c */ /* 0x000fe2000bf85270 */
[----:B------:R-:W2:Y:S09]  /*0db0*/  FENCE.VIEW.ASYNC.S ;  /* 0x00000000000073c6 */ /* 0x000eb20000000000 */
[----:B--2---:R2:W4:Y:S01]  /*0dc0*/  @!UP1 SYNCS.EXCH.64 URZ, [UR7+0x100], UR12 ;  /* 0x0001000c07ff95b2 */ /* 0x0045220008000100 */
[----:B---3--:R-:W-:-:S09]  /*0dd0*/  UISETP.EQ.U32.AND UP1, UPT, UR8, 0x1, UPT ;  /* 0x000000010800788c */ /* 0x008fd2000bf22070 */
[----:B------:R-:W-:Y:S05]  /*0de0*/  BRA.U !UP1, `(.L_x_15) ;  /* 0x0000000109087547 */ /* 0x000fea000b800000 */
[----:B-1--4-:R-:W-:Y:S01]  /*0df0*/  UCGABAR_ARV ;  /* 0x00000000000079c7 */ /* 0x012fe20008000000 */
[----:B------:R-:W-:Y:S05]  /*0e00*/  BRA `(.L_x_16) ;  /* 0x0000000000047947 */ /* 0x000fea0003800000 */
.L_x_15:
[----:B-1--4-:R-:W-:Y:S01]  /*0e10*/  NOP ;  /* 0x0000000000007918 */ /* 0x012fe20000000000 */
.L_x_16:
[----:B------:R-:W1:Y:S01]  /*0e20*/  S2R R15, SR_CTAID.Y ;  /* 0x00000000000f7919 */ /* 0x000e620000002600 */
[----:B------:R-:W-:-:S05]  /*0e30*/  CS2R.32 R95, SR_CgaSize ;  /* 0x00000000005f7805 */ /* 0x000fca0000008a00 */
[----:B------:R-:W-:-:S05]  /*0e40*/  IMAD R95, R95, -0xa0, RZ ;  /* 0xffffff605f5f7824 */ /* 0x000fca00078e02ff */
[----:B--2---:R-:W-:-:S14]  /*0e50*/  R2UR UR7, R95 ;  /* 0x000000005f0772ca */ /* 0x004fdc00000e0000 */
[----:B------:R-:W2:Y:S01]  /*0e60*/  LDCU UR7, c[0x0][UR7+0x2b4] ;  /* 0x00005680070777ac */ /* 0x000ea20008000800 */
[----:B------:R-:W-:-:S05]  /*0e70*/  CS2R.32 R0, SR_CgaSize ;  /* 0x0000000000007805 */ /* 0x000fca0000008a00 */
[----:B------:R-:W-:-:S06]  /*0e80*/  IMAD R0, R0, -0xa0, RZ ;  /* 0xffffff6000007824 */ /* 0x000fcc00078e02ff */
[----:B------:R-:W3:Y:S01]  /*0e90*/  LDC R0, c[0x0][R0+0x2a4] ;  /* 0x0000a90000007b82 */ /* 0x000ee20000000800 */
[----:B------:R-:W-:Y:S01]  /*0ea0*/  PRMT R8, RZ, 0x7610, R8 ;  /* 0x00007610ff087816 */ /* 0x000fe20000000008 */
[----:B------:R-:W4:Y:S01]  /*0eb0*/  S2R R9, SR_CTAID.X ;  /* 0x0000000000097919 */ /* 0x000f220000002500 */
[----:B------:R-:W-:-:S05]  /*0ec0*/  CS2R.32 R95, SR_CgaSize ;  /* 0x00000000005f7805 */ /* 0x000fca0000008a00 */
[----:B------:R-:W-:-:S05]  /*0ed0*/  IMAD R95, R95, -0xa0, RZ ;  /* 0xffffff605f5f7824 */ /* 0x000fca00078e02ff */
[----:B------:R-:W-:-:S14]  /*0ee0*/  R2UR UR8, R95 ;  /* 0x000000005f0872ca */ /* 0x000fdc00000e0000 */
[----:B------:R-:W3:Y:S01]  /*0ef0*/  LDCU UR8, c[0x0][UR8+0x2b0] ;  /* 0x00005600080877ac */ /* 0x000ee20008000800 */
[----:B------:R-:W-:Y:S01]  /*0f00*/  UISETP.NE.AND UP2, UPT, UR10, 0x2, UPT ;  /* 0x000000020a00788c */ /* 0x000fe2000bf45270 */
[----:B------:R-:W2:Y:S01]  /*0f10*/  LDC R11, c[0x0][0xb24] ;  /* 0x0002c900ff0b7b82 */ /* 0x000ea20000000800 */
[----:B------:R-:W-:-:S05]  /*0f20*/  CS2R.32 R2, SR_CgaSize ;  /* 0x0000000000027805 */ /* 0x000fca0000008a00 */
[----:B------:R-:W-:-:S06]  /*0f30*/  IMAD R2, R2, -0xa0, RZ ;  /* 0xffffff6002027824 */ /* 0x000fcc00078e02ff */
[----:B------:R-:W3:Y:S08]  /*0f40*/  LDC R2, c[0x0][R2+0x2a0] ;  /* 0x0000a80002027b82 */ /* 0x000ef00000000800 */
[----:B------:R-:W3:Y:S01]  /*0f50*/  LDC R40, c[0x0][0xb24] ;  /* 0x0002c900ff287b82 */ /* 0x000ee20000000800 */
[----:B-1----:R-:W-:-:S07]  /*0f60*/  I2FP.F32.U32 R94, R15 ;  /* 0x0000000f005e7245 */ /* 0x002fce0000201000 */
[----:B------:R-:W1:Y:S01]  /*0f70*/  S2UR UR36, SR_CTAID.Z ;  /* 0x00000000002479c3 */ /* 0x000e620000002700 */
[----:B--2---:R-:W-:Y:S01]  /*0f80*/  ISETP.GE.AND P0, PT, R11, 0x1, PT ;  /* 0x000000010b00780c */ /* 0x004fe20003f06270 */
[----:B----4-:R-:W-:Y:S01]  /*0f90*/  IMAD.MOV.U32 R14, RZ, RZ, R9 ;  /* 0x000000ffff0e7224 */ /* 0x010fe200078e0009 */
[----:B------:R-:W-:Y:S01]  /*0fa0*/  I2FP.F32.U32 R95, R9 ;  /* 0x00000009005f7245 */ /* 0x000fe20000201000 */
[----:B------:R-:W-:Y:S01]  /*0fb0*/  FMUL R94, R94, UR7 ;  /* 0x000000075e5e7c20 */ /* 0x000fe20008400000 */
[----:B------:R-:W2:Y:S03]  /*0fc0*/  LDCU UR7, c[0x0][0xb30] ;  /* 0x00016600ff0777ac */ /* 0x000ea60008000800 */
[----:B---3--:R-:W-:Y:S02]  /*0fd0*/  FMUL R95, R95, UR8 ;  /* 0x000000085f5f7c20 */ /* 0x008fe40008400000 */
[----:B------:R-:W3:Y:S08]  /*0fe0*/  F2I.U32.TRUNC.NTZ R94, R94 ;  /* 0x0000005e005e7305 */ /* 0x000ef0000020f000 */
[----:B------:R-:W4:Y:S01]  /*0ff0*/  F2I.U32.TRUNC.NTZ R95, R95 ;  /* 0x0000005f005f7305 */ /* 0x000f22000020f000 */
[----:B--2---:R-:W-:Y:S01]  /*1000*/  UISETP.NE.AND UP3, UPT, UR7, 0x1, UPT ;  /* 0x000000010700788c */ /* 0x004fe2000bf65270 */
[----:B---3--:R-:W-:-:S05]  /*1010*/  IADD3 R94, PT, PT, -R94, RZ, RZ ;  /* 0x000000ff5e5e7210 */ /* 0x008fca0007ffe1ff */
[----:B------:R-:W-:Y:S01]  /*1020*/  IMAD R94, R0, R94, R15 ;  /* 0x0000005e005e7224 */ /* 0x000fe200078e020f */
[----:B------:R-:W-:Y:S01]  /*1030*/  PRMT R0, RZ, 0x7610, R0 ;  /* 0x00007610ff007816 */ /* 0x000fe20000000000 */
[----:B----4-:R-:W-:-:S04]  /*1040*/  IMAD.MOV R95, RZ, RZ, -R95 ;  /* 0x000000ffff5f7224 */ /* 0x010fc800078e0a5f */
[----:B------:R-:W-:Y:S01]  /*1050*/  IMAD R95, R2, R95, R9 ;  /* 0x0000005f025f7224 */ /* 0x000fe200078e0209 */
[----:B-1----:R-:W-:Y:S06]  /*1060*/  BRA.U UP4, `(.L_x_17) ;  /* 0x0000000104247547 */ /* 0x002fec000b800000 */
[----:B------:R-:W-:Y:S01]  /*1070*/  ISETP.NE.AND P1, PT, R94, RZ, PT ;  /* 0x000000ff5e00720c */ /* 0x000fe20003f25270 */
[----:B------:R-:W-:Y:S01]  /*1080*/  IMAD.MOV.U32 R0, RZ, RZ, 0x3 ;  /* 0x00000003ff007424 */ /* 0x000fe200078e00ff */
[C---:B------:R-:W-:Y:S02]  /*1090*/  LOP3.LUT R2, R95.reuse, 0xfffffffe, RZ, 0xc0, !PT ;  /* 0xfffffffe5f027812 */ /* 0x040fe400078ec0ff */
[----:B------:R-:W-:Y:S02]  /*10a0*/  ISETP.LT.U32.OR P1, PT, R95, 0x2, !P1 ;  /* 0x000000025f00780c */ /* 0x000fe40004f21470 */
[----:B------:R-:W-:Y:S02]  /*10b0*/  SHF.L.U32 R0, R0, R2, RZ ;  /* 0x0000000200007219 */ /* 0x000fe400000006ff */
[----:B------:R-:W-:Y:S02]  /*10c0*/  SEL R4, RZ, 0x1, !P1 ;  /* 0x00000001ff047807 */ /* 0x000fe40004800000 */
[----:B------:R-:W-:-:S05]  /*10d0*/  SEL R3, RZ, 0x2, !P1 ;  /* 0x00000002ff037807 */ /* 0x000fca0004800000 */
[----:B------:R-:W-:-:S05]  /*10e0*/  IMAD.IADD R3, R4, 0x1, R3 ;  /* 0x0000000104037824 */ /* 0x000fca00078e0203 */
[----:B------:R-:W-:Y:S02]  /*10f0*/  PRMT R8, R3, 0x7610, R8 ;  /* 0x0000761003087816 */ /* 0x000fe40000000008 */
.L_x_17:
[----:B------:R-:W-:Y:S05]  /*1100*/  @!P0 BRA `(.L_x_18) ;  /* 0x0000000000b88947 */ /* 0x000fea0003800000 */
[----:B------:R-:W1:Y:S01]  /*1110*/  LDC.64 R4, c[0x0][0xb18] ;  /* 0x0002c600ff047b82 */ /* 0x000e620000000a00 */
[----:B------:R-:W-:-:S07]  /*1120*/  ISETP.NE.AND P0, PT, R11, 0x1, PT ;  /* 0x000000010b00780c */ /* 0x000fce0003f05270 */
[----:B------:R-:W2:Y:S08]  /*1130*/  LDC R14, c[0x0][0xb0c] ;  /* 0x0002c300ff0e7b82 */ /* 0x000eb00000000800 */
[----:B------:R-:W3:Y:S08]  /*1140*/  LDC R16, c[0x0][0x370] ;  /* 0x0000dc00ff107b82 */ /* 0x000ef00000000800 */
[----:B------:R-:W4:Y:S01]  /*1150*/  LDC R13, c[0x0][0x374] ;  /* 0x0000dd00ff0d7b82 */ /* 0x000f220000000800 */
[----:B-1----:R-:W-:-:S07]  /*1160*/  ISETP.NE.AND P1, PT, R4, 0x1, PT ;  /* 0x000000010400780c */ /* 0x002fce0003f25270 */
[----:B------:R-:W3:Y:S01]  /*1170*/  LDC.64 R6, c[0x0][0xb10] ;  /* 0x0002c400ff067b82 */ /* 0x000ee20000000a00 */
[----:B--2---:R-:W-:-:S07]  /*1180*/  ISETP.NE.AND P2, PT, R14, 0x1, PT ;  /* 0x000000010e00780c */ /* 0x004fce0003f45270 */
[----:B------:R-:W1:Y:S08]  /*1190*/  LDC R12, c[0x0][0xb20] ;  /* 0x0002c800ff0c7b82 */ /* 0x000e700000000800 */
[----:B------:R-:W2:Y:S01]  /*11a0*/  LDC.64 R2, c[0x0][0xb28] ;  /* 0x0002ca00ff027b82 */ /* 0x000ea20000000a00 */
[----:B----4-:R-:W-:-:S04]  /*11b0*/  IMAD.HI.U32 R17, R13, R5, RZ ;  /* 0x000000050d117227 */ /* 0x010fc800078e00ff */
[----:B------:R-:W-:-:S04]  /*11c0*/  IMAD.HI.U32 R5, R15, R5, RZ ;  /* 0x000000050f057227 */ /* 0x000fc800078e00ff */
[----:B---3--:R-:W-:-:S05]  /*11d0*/  IMAD.HI.U32 R18, R16, R6, RZ ;  /* 0x0000000610127227 */ /* 0x008fca00078e00ff */
[-C--:B------:R-:W-:Y:S01]  /*11e0*/  @P2 SHF.R.U32.HI R16, RZ, R7.reuse, R18 ;  /* 0x00000007ff102219 */ /* 0x080fe20000011612 */
[----:B------:R-:W-:Y:S01]  /*11f0*/  IMAD.HI.U32 R18, R9, R6, RZ ;  /* 0x0000000609127227 */ /* 0x000fe200078e00ff */
[-C--:B-1----:R-:W-:Y:S02]  /*1200*/  @P1 SHF.R.U32.HI R13, RZ, R12.reuse, R17 ;  /* 0x0000000cff0d1219 */ /* 0x082fe40000011611 */
[----:B------:R-:W-:Y:S02]  /*1210*/  SHF.R.U32.HI R5, RZ, R12, R5 ;  /* 0x0000000cff057219 */ /* 0x000fe40000011605 */
[----:B------:R-:W-:Y:S02]  /*1220*/  SHF.R.U32.HI R18, RZ, R7, R18 ;  /* 0x00000007ff127219 */ /* 0x000fe40000011612 */
[----:B------:R-:W-:Y:S01]  /*1230*/  SEL R5, R15, R5, !P1 ;  /* 0x000000050f057207 */ /* 0x000fe20004800000 */
[----:B--2---:R-:W-:Y:S01]  /*1240*/  IMAD.HI.U32 R17, R13, R2, RZ ;  /* 0x000000020d117227 */ /* 0x004fe200078e00ff */
[----:B------:R-:W-:-:S03]  /*1250*/  SEL R18, R9, R18, !P2 ;  /* 0x0000001209127207 */ /* 0x000fc60005000000 */
[----:B------:R-:W-:Y:S01]  /*1260*/  IMAD.HI.U32 R6, R16, R2, RZ ;  /* 0x0000000210067227 */ /* 0x000fe200078e00ff */
[----:B------:R-:W-:-:S04]  /*1270*/  @P0 SHF.R.U32.HI R13, RZ, R3, R17 ;  /* 0x00000003ff0d0219 */ /* 0x000fc80000011611 */
[----:B------:R-:W-:Y:S01]  /*1280*/  @P0 SHF.R.U32.HI R16, RZ, R3, R6 ;  /* 0x00000003ff100219 */ /* 0x000fe20000011606 */
[----:B------:R-:W-:-:S04]  /*1290*/  IMAD R13, R13, R11, RZ ;  /* 0x0000000b0d0d7224 */ /* 0x000fc800078e02ff */
[----:B------:R-:W-:Y:S01]  /*12a0*/  IMAD R6, R16, R11, RZ ;  /* 0x0000000b10067224 */ /* 0x000fe200078e02ff */
[----:B------:R-:W-:-:S04]  /*12b0*/  ISETP.GE.AND P1, PT, R5, R13, PT ;  /* 0x0000000d0500720c */ /* 0x000fc80003f26270 */
[----:B------:R-:W-:Y:S01]  /*12c0*/  ISETP.GE.OR P1, PT, R18, R6, P1 ;  /* 0x000000061200720c */ /* 0x000fe20000f26670 */
[----:B------:R-:W-:-:S05]  /*12d0*/  IMAD.HI.U32 R6, R5, R2, RZ ;  /* 0x0000000205067227 */ /* 0x000fca00078e00ff */
[----:B------:R-:W-:-:S04]  /*12e0*/  SHF.R.U32.HI R6, RZ, R3, R6 ;  /* 0x00000003ff067219 */ /* 0x000fc80000011606 */
[----:B------:R-:W-:-:S03]  /*12f0*/  SEL R6, R5, R6, !P0 ;  /* 0x0000000605067207 */ /* 0x000fc60004000000 */
[----:B------:R-:W-:Y:S01]  /*1300*/  @!P1 IMAD.HI.U32 R7, R18, R2, RZ ;  /* 0x0000000212079227 */ /* 0x000fe200078e00ff */
[----:B------:R-:W-:-:S04]  /*1310*/  IADD3 R2, PT, PT, -R6, RZ, RZ ;  /* 0x000000ff06027210 */ /* 0x000fc80007ffe1ff */
[----:B------:R-:W-:Y:S01]  /*1320*/  @!P1 SHF.R.U32.HI R3, RZ, R3, R7 ;  /* 0x00000003ff039219 */ /* 0x000fe20000011607 */
[----:B------:R-:W-:Y:S01]  /*1330*/  IMAD R2, R11, R2, R5 ;  /* 0x000000020b027224 */ /* 0x000fe200078e0205 */
[----:B------:R-:W-:Y:S02]  /*1340*/  IADD3 R7, PT, PT, -R5, RZ, RZ ;  /* 0x000000ff05077210 */ /* 0x000fe40007ffe1ff */
[----:B------:R-:W-:-:S03]  /*1350*/  @!P1 SEL R3, R18, R3, !P0 ;  /* 0x0000000312039207 */ /* 0x000fc60004000000 */
[----:B------:R-:W-:Y:S02]  /*1360*/  IMAD R7, R4, R7, R15 ;  /* 0x0000000704077224 */ /* 0x000fe400078e020f */
[--C-:B------:R-:W-:Y:S02]  /*1370*/  @!P1 IMAD.IADD R6, R6, 0x1, -R3.reuse ;  /* 0x0000000106069824 */ /* 0x100fe400078e0a03 */
[----:B------:R-:W-:Y:S01]  /*1380*/  @!P1 IMAD R3, R2, R16, R3 ;  /* 0x0000001002039224 */ /* 0x000fe200078e0203 */
[----:B------:R-:W-:Y:S01]  /*1390*/  IADD3 R2, PT, PT, -R18, RZ, RZ ;  /* 0x000000ff12027210 */ /* 0x000fe20007ffe1ff */
[----:B------:R-:W-:Y:S02]  /*13a0*/  @!P1 IMAD R5, R6, R11, R18 ;  /* 0x0000000b06059224 */ /* 0x000fe400078e0212 */
[----:B------:R-:W-:Y:S02]  /*13b0*/  @!P1 IMAD.MOV.U32 R18, RZ, RZ, R3 ;  /* 0x000000ffff129224 */ /* 0x000fe400078e0003 */
[----:B------:R-:W-:-:S02]  /*13c0*/  IMAD R2, R14, R2, R9 ;  /* 0x000000020e027224 */ /* 0x000fc400078e0209 */
[----:B------:R-:W-:Y:S02]  /*13d0*/  IMAD R15, R5, R4, R7 ;  /* 0x00000004050f7224 */ /* 0x000fe400078e0207 */
[----:B------:R-:W-:Y:S02]  /*13e0*/  IMAD R14, R18, R14, R2 ;  /* 0x0000000e120e7224 */ /* 0x000fe400078e0202 */
.L_x_18:
[----:B------:R-:W-:Y:S05]  /*13f0*/  BRA.U UP3, `(.L_x_19) ;  /* 0x0000000103407547 */ /* 0x000fea000b800000 */
[----:B------:R-:W1:Y:S08]  /*1400*/  LDC.64 R4, c[0x0][0xb10] ;  /* 0x0002c400ff047b82 */ /* 0x000e700000000a00 */
[----:B------:R-:W2:Y:S08]  /*1410*/  LDC.64 R2, c[0x0][0xb18] ;  /* 0x0002c600ff027b82 */ /* 0x000eb00000000a00 */
[----:B------:R-:W3:Y:S08]  /*1420*/  LDC R6, c[0x0][0xb20] ;  /* 0x0002c800ff067b82 */ /* 0x000ef00000000800 */
[----:B------:R-:W4:Y:S01]  /*1430*/  LDC R7, c[0x0][0xb0c] ;  /* 0x0002c300ff077b82 */ /* 0x000f220000000800 */
[----:B-1----:R-:W-:-:S05]  /*1440*/  IMAD.HI.U32 R4, R14, R4, RZ ;  /* 0x000000040e047227 */ /* 0x002fca00078e00ff */
[----:B------:R-:W-:Y:S01]  /*1450*/  SHF.R.U32.HI R4, RZ, R5, R4 ;  /* 0x00000005ff047219 */ /* 0x000fe20000011604 */
[----:B--2---:R-:W-:Y:S01]  /*1460*/  IMAD.HI.U32 R3, R15, R3, RZ ;  /* 0x000000030f037227 */ /* 0x004fe200078e00ff */
[----:B------:R-:W-:-:S04]  /*1470*/  ISETP.NE.AND P0, PT, R2, 0x1, PT ;  /* 0x000000010200780c */ /* 0x000fc80003f05270 */
[----:B---3--:R-:W-:-:S04]  /*1480*/  SHF.R.U32.HI R3, RZ, R6, R3 ;  /* 0x00000006ff037219 */ /* 0x008fc80000011603 */
[----:B------:R-:W-:Y:S02]  /*1490*/  SEL R3, R15, R3, !P0 ;  /* 0x000000030f037207 */ /* 0x000fe40004000000 */
[----:B----4-:R-:W-:-:S04]  /*14a0*/  ISETP.NE.AND P1, PT, R7, 0x1, PT ;  /* 0x000000010700780c */ /* 0x010fc80003f25270 */
[----:B------:R-:W-:-:S05]  /*14b0*/  SEL R5, R14, R4, !P1 ;  /* 0x000000040e057207 */ /* 0x000fca0004800000 */
[----:B------:R-:W-:Y:S02]  /*14c0*/  IMAD.IADD R4, R3, 0x1, -R5 ;  /* 0x0000000103047824 */ /* 0x000fe400078e0a05 */
[----:B------:R-:W-:Y:S02]  /*14d0*/  IMAD.IADD R3, R5, 0x1, -R3 ;  /* 0x0000000105037824 */ /* 0x000fe400078e0a03 */
[----:B------:R-:W-:Y:S02]  /*14e0*/  IMAD R14, R4, R7, R14 ;  /* 0x00000007040e7224 */ /* 0x000fe400078e020e */
[----:B------:R-:W-:Y:S02]  /*14f0*/  IMAD R15, R3, R2, R15 ;  /* 0x00000002030f7224 */ /* 0x000fe400078e020f */
.L_x_19:
[----:B------:R-:W-:Y:S05]  /*1500*/  BRA.U !UP1, `(.L_x_20) ;  /* 0x00000001090c7547 */ /* 0x000fea000b800000 */
[----:B------:R-:W-:Y:S01]  /*1510*/  UCGABAR_WAIT ;  /* 0x0000000000007dc7 */ /* 0x000fe20008000000 */
[----:B------:R-:W-:Y:S01]  /*1520*/  CCTL.IVALL ;  /* 0x00000000ff00798f */ /* 0x000fe20002000000 */
[----:B------:R-:W-:Y:S05]  /*1530*/  BRA `(.L_x_21) ;  /* 0x0000000000047947 */ /* 0x000fea0003800000 */
.L_x_20:
[----:B------:R-:W-:Y:S06]  /*1540*/  BAR.SYNC.DEFER_BLOCKING 0x0 ;  /* 0x0000000000007b1d */ /* 0x000fec0000010000 */
.L_x_21:
[----:B------:R-:W-:Y:S05]  /*1550*/  BRA.U UP2, `(.L_x_22) ;  /* 0x0000001102907547 */ /* 0x000fea000b800000 */
[----:B------:R-:W1:Y:S01]  /*1560*/  LDCU UR4, c[0x0][0x38c] ;  /* 0x00007180ff0477ac */ /* 0x000e620008000800 */
[----:B------:R-:W2:Y:S01]  /*1570*/  LDC R8, c[0x0][0x370] ;  /* 0x0000dc00ff087b82 */ /* 0x000ea20000000800 */
[C---:B------:R-:W-:Y:S01]  /*1580*/  IMAD.SHL.U32 R19, R9.reuse, 0x80, RZ ;  /* 0x0000008009137824 */ /* 0x040fe200078e00ff */
[----:B------:R-:W-:Y:S01]  /*1590*/  PLOP3.LUT P1, PT, PT, PT, UP5, 0x80, 0x8 ;  /* 0x000000000008781c */ /* 0x000fe20003f2f058 */
[----:B------:R-:W-:Y:S01]  /*15a0*/  UISETP.NE.AND UP1, UPT, UR10, URZ, UPT ;  /* 0x000000ff0a00728c */ /* 0x000fe2000bf25270 */
[----:B------:R-:W-:Y:S01]  /*15b0*/  ISETP.NE.AND P4, PT, R10, RZ, P5 ;  /* 0x000000ff0a00720c */ /* 0x000fe20002f85270 */
[----:B------:R-:W-:Y:S01]  /*15c0*/  IMAD.SHL.U32 R18, R9, 0x40, RZ ;  /* 0x0000004009127824 */ /* 0x000fe200078e00ff */
[----:B------:R-:W-:Y:S01]  /*15d0*/  PLOP3.LUT P1, PT, P1, PT, PT, 0x8, 0x80 ;  /* 0x000000000080781c */ /* 0x000fe20000f2e170 */
[----:B------:R-:W-:Y:S01]  /*15e0*/  IMAD.MOV.U32 R17, RZ, RZ, 0x1 ;  /* 0x00000001ff117424 */ /* 0x000fe200078e00ff */
[----:B------:R-:W3:Y:S01]  /*15f0*/  LDC R0, c[0x0][0x374] ;  /* 0x0000dd00ff007b82 */ /* 0x000ee20000000800 */
[----:B------:R-:W-:Y:S01]  /*1600*/  IMAD.MOV.U32 R16, RZ, RZ, RZ ;  /* 0x000000ffff107224 */ /* 0x000fe200078e00ff */
[----:B------:R-:W-:Y:S01]  /*1610*/  CS2R R12, SRZ ;  /* 0x00000000000c7805 */ /* 0x000fe2000001ff00 */
[----:B------:R-:W-:Y:S01]  /*1620*/  IMAD.MOV.U32 R11, RZ, RZ, 0x1 ;  /* 0x00000001ff0b7424 */ /* 0x000fe200078e00ff */
[----:B------:R-:W-:Y:S01]  /*1630*/  LOP3.LUT R19, R19, 0x80, RZ, 0xc0, !PT ;  /* 0x0000008013137812 */ /* 0x000fe200078ec0ff */
[----:B------:R-:W4:Y:S01]  /*1640*/  LDCU.64 UR14, c[0x0][0x348] ;  /* 0x00006900ff0e77ac */ /* 0x000f220008000a00 */
[----:B-1----:R-:W-:-:S02]  /*1650*/  UIADD3 UR5, UPT, UPT, UR4, 0x7f, URZ ;  /* 0x0000007f04057890 */ /* 0x002fc4000fffe0ff */
[----:B------:R-:W-:Y:S02]  /*1660*/  USEL UR22, UR6, 0x2, UP1 ;  /* 0x0000000206167887 */ /* 0x000fe40008800000 */
[----:B------:R-:W-:Y:S01]  /*1670*/  USHF.R.S32.HI UR7, URZ, 0x1f, UR5 ;  /* 0x0000001fff077899 */ /* 0x000fe20008011405 */
[----:B------:R-:W-:-:S03]  /*1680*/  UMOV UR23, URZ ;  /* 0x000000ff00177c82 */ /* 0x000fc60008000000 */
[----:B------:R-:W-:Y:S02]  /*1690*/  ULEA.HI UR7, UR7, UR5, URZ, 0x7 ;  /* 0x0000000507077291 */ /* 0x000fe4000f8f38ff */
[----:B------:R-:W-:Y:S02]  /*16a0*/  UIADD3 UR5, UPT, UPT, UR4, -0x1, URZ ;  /* 0xffffffff04057890 */ /* 0x000fe4000fffe0ff */
[----:B------:R-:W-:Y:S02]  /*16b0*/  USHF.R.S32.HI UR7, URZ, 0x7, UR7 ;  /* 0x00000007ff077899 */ /* 0x000fe40008011407 */
[----:B------:R-:W-:Y:S02]  /*16c0*/  UISETP.GE.U32.AND UP2, UPT, UR5, -0xff, UPT ;  /* 0xffffff010500788c */ /* 0x000fe4000bf46070 */
[----:B------:R-:W-:Y:S02]  /*16d0*/  UISETP.LT.U32.AND UP0, UPT, UR7, 0x3, UPT ;  /* 0x000000030700788c */ /* 0x000fe4000bf01070 */
[----:B------:R-:W-:-:S02]  /*16e0*/  UIADD3 UR4, UPT, UPT, UR4, 0xfe, URZ ;  /* 0x000000fe04047890 */ /* 0x000fc4000fffe0ff */
[----:B------:R-:W-:-:S04]  /*16f0*/  USEL UR5, UR7, 0x3, UP0 ;  /* 0x0000000307057887 */ /* 0x000fc80008000000 */
[----:B------:R-:W-:Y:S02]  /*1700*/  UIADD3 UR21, UPT, UPT, UR5, -0x1, URZ ;  /* 0xffffffff05157890 */ /* 0x000fe4000fffe0ff */
[----:B------:R-:W-:Y:S02]  /*1710*/  @UP2 UIADD3 UR21, UPT, UPT, UR5, URZ, URZ ;  /* 0x000000ff05152290 */ /* 0x000fe4000fffe0ff */
[----:B------:R-:W-:Y:S02]  /*1720*/  UIADD3 UR24, UPT, UPT, UR7, -UR5, URZ ;  /* 0x8000000507187290 */ /* 0x000fe4000fffe0ff */
[----:B------:R-:W-:Y:S02]  /*1730*/  UIADD3 UR13, UPT, UPT, UR21, 0x1, URZ ;  /* 0x00000001150d7890 */ /* 0x000fe4000fffe0ff */
[----:B--2-4-:R-:W-:-:S12]  /*1740*/  UIADD3 UR21, UPT, UPT, -UR21, URZ, URZ ;  /* 0x000000ff15157290 */ /* 0x014fd8000fffe1ff */
.L_x_42:
[----:B------:R-:W-:Y:S01]  /*1750*/  UISETP.NE.AND UP0, UPT, UR37, URZ, UPT ;  /* 0x000000ff2500728c */ /* 0x000fe2000bf05270 */
[----:B------:R-:W1:Y:S08]  /*1760*/  S2UR UR37, SR_CgaCtaId ;  /* 0x00000000002579c3 */ /* 0x000e700000008800 */
[----:B------:R-:W-:Y:S05]  /*1770*/  BRA.U UP0, `(.L_x_23) ;  /* 0x0000000100347547 */ /* 0x000fea000b800000 */
[----:B------:R-:W2:Y:S01]  /*1780*/  S2R R2, SR_CgaCtaId ;  /* 0x0000000000027919 */ /* 0x000ea20000008800 */
[----:B------:R-:W-:-:S04]  /*1790*/  MOV R3, 0x400 ;  /* 0x0000040000037802 */ /* 0x000fc80000000f00 */
[----:B--2---:R-:W-:Y:S02]  /*17a0*/  LEA R2, R2, R3, 0x18 ;  /* 0x0000000302027211 */ /* 0x004fe400078ec0ff */
[----:B------:R-:W-:-:S03]  /*17b0*/  SHF.L.U32 R3, R11, 0x1f, RZ ;  /* 0x0000001f0b037819 */ /* 0x000fc600000006ff */
[----:B------:R-:W-:-:S04]  /*17c0*/  IMAD R2, R12, 0x8, R2 ;  /* 0x000000080c027824 */ /* 0x000fc800078e0202 */
[----:B------:R-:W2:Y:S02]  /*17d0*/  SYNCS.PHASECHK.TRANS64.TRYWAIT P0, [R2+URZ+0xf0], R3 ;  /* 0x0000f003020075a7 */ /* 0x000ea400080011ff */
[----:B--2---:R-:W-:Y:S05]  /*17e0*/  @!P0 BRA `(.L_x_24) ;  /* 0x0000008000508947 */ /* 0x004fea0003800000 */
.L_x_142:
[----:B------:R-:W-:Y:S01]  /*17f0*/  VIADD R12, R12, 0x1 ;  /* 0x000000010c0c7836 */ /* 0x000fe20000000000 */
[----:B------:R2:W-:Y:S04]  /*1800*/  SYNCS.ARRIVE.TRANS64.A1T0 RZ, [R2+URZ+0xe0], RZ ;  /* 0x0000e0ff02ff79a7 */ /* 0x0005e800081000ff */
[----:B------:R-:W-:-:S04]  /*1810*/  ISETP.NE.AND P0, PT, R12, 0x2, PT ;  /* 0x000000020c00780c */ /* 0x000fc80003f05270 */
[----:B------:R-:W-:Y:S02]  /*1820*/  SEL R12, R12, RZ, P0 ;  /* 0x000000ff0c0c7207 */ /* 0x000fe40000000000 */
[----:B--2---:R-:W-:-:S04]  /*1830*/  SEL R2, RZ, 0x1, P0 ;  /* 0x00000001ff027807 */ /* 0x004fc80000000000 */
[----:B------:R-:W-:-:S07]  /*1840*/  LOP3.LUT R11, R11, R2, RZ, 0x3c, !PT ;  /* 0x000000020b0b7212 */ /* 0x000fce00078e3cff */
.L_x_23:
[----:B------:R-:W-:Y:S01]  /*1850*/  UMOV UR6, 0x400 ;  /* 0x0000040000067882 */ /* 0x000fe20000000000 */
[----:B------:R-:W-:Y:S01]  /*1860*/  SHF.L.U32 R2, R17, 0x1f, RZ ;  /* 0x0000001f11027819 */ /* 0x000fe200000006ff */
[----:B-1----:R-:W-:Y:S01]  /*1870*/  ULEA UR6, UR37, UR6, 0x18 ;  /* 0x0000000625067291 */ /* 0x002fe2000f8ec0ff */
[----:B------:R-:W-:Y:S01]  /*1880*/  R2UR UR35, R18 ;  /* 0x00000000122372ca */ /* 0x000fe200000e0000 */
[----:B------:R-:W-:Y:S01]  /*1890*/  UISETP.GE.U32.AND UP0, UPT, UR4, 0xff, UPT ;  /* 0x000000ff0400788c */ /* 0x000fe2000bf06070 */
[----:B------:R-:W-:Y:S01]  /*18a0*/  R2UR UR11, R19 ;  /* 0x00000000130b72ca */ /* 0x000fe200000e0000 */
[----:B------:R-:W-:Y:S01]  /*18b0*/  ULEA UR8, UR23, UR6, 0x3 ;  /* 0x0000000617087291 */ /* 0x000fe2000f8e18ff */
[----:B------:R-:W-:-:S08]  /*18c0*/  UMOV UR25, URZ ;  /* 0x000000ff00197c82 */ /* 0x000fd00008000000 */
[----:B------:R1:W2:Y:S01]  /*18d0*/  SYNCS.PHASECHK.TRANS64.TRYWAIT P0, [UR8+0x18], R2 ;  /* 0x00001802ff0075a7 */ /* 0x0002a20008001108 */
[----:B------:R-:W-:-:S13]  /*18e0*/  R2UR UR8, R15 ;  /* 0x000000000f0872ca */ /* 0x000fda00000e0000 */
[----:B------:R-:W-:Y:S01]  /*18f0*/  ULEA UR11, UR8, UR11, 0x8 ;  /* 0x0000000b080b7291 */ /* 0x000fe2000f8e40ff */
[----:B-1----:R-:W-:-:S05]  /*1900*/  LEA.HI R2, R14, R14, RZ, 0x1 ;  /* 0x0000000e0e027211 */ /* 0x002fca00078f08ff */
[----:B------:R-:W-:-:S05]  /*1910*/  IMAD.SHL.U32 R2, R2, 0x40, RZ ;  /* 0x0000004002027824 */ /* 0x000fca00078e00ff */
[----:B------:R-:W-:-:S04]  /*1920*/  LOP3.LUT R2, R2, 0xffffff80, RZ, 0xc0, !PT ;  /* 0xffffff8002027812 */ /* 0x000fc800078ec0ff */
[----:B------:R-:W-:-:S13]  /*1930*/  R2UR UR9, R2 ;  /* 0x00000000020972ca */ /* 0x000fda00000e0000 */
[----:B------:R-:W-:Y:S01]  /*1940*/  ULOP3.LUT UR35, UR9, 0x40, UR35, 0xf8, !UPT ;  /* 0x0000004009237892 */ /* 0x000fe2000f8ef823 */
[----:B------:R-:W-:Y:S11]  /*1950*/  BRA.U !UP0, `(.L_x_25) ;  /* 0x0000000108c07547 */ /* 0x000ff6000b800000 */
[----:B------:R-:W-:Y:S01]  /*1960*/  UMOV UR16, UR21 ;  /* 0x0000001500107c82 */ /* 0x000fe20008000000 */
[----:B------:R-:W-:Y:S01]  /*1970*/  UMOV UR17, UR23 ;  /* 0x0000001700117c82 */ /* 0x000fe20008000000 */
[----:B------:R-:W-:-:S05]  /*1980*/  UMOV UR34, URZ ;  /* 0x000000ff00227c82 */ /* 0x000fca0008000000 */
.L_x_31:
[----:B------:R-:W-:Y:S01]  /*1990*/  ULEA UR33, UR17, UR6, 0x3 ;  /* 0x0000000611217291 */ /* 0x000fe2000f8e18ff */
[----:B------:R-:W-:Y:S01]  /*19a0*/  @P5 MOV R3, 0xc000 ;  /* 0x0000c00000035802 */ /* 0x000fe20000000f00 */
[----:B-12-4-:R-:W-:Y:S10]  /*19b0*/  @P0 BRA `(.L_x_26) ;  /* 0x00000000000c0947 */ /* 0x016ff40003800000 */
[----:B------:R-:W-:-:S04]  /*19c0*/  SHF.L.U32 R4, R17, 0x1f, RZ ;  /* 0x0000001f11047819 */ /* 0x000fc800000006ff */
[----:B------:R-:W1:Y:S02]  /*19d0*/  SYNCS.PHASECHK.TRANS64.TRYWAIT P0, [UR33+0x18], R4 ;  /* 0x00001804ff0075a7 */ /* 0x000e640008001121 */
[----:B-1----:R-:W-:Y:S05]  /*19e0*/  @!P0 BRA `(.L_x_27) ;  /* 0x0000007c00e48947 */ /* 0x002fea0003800000 */
.L_x_26:
[----:B------:R2:W-:Y:S01]  /*19f0*/  @P5 SYNCS.ARRIVE.TRANS64 RZ, [UR33], R3 ;  /* 0x00000003ffff59a7 */ /* 0x0005e20008000021 */
[----:B------:R-:W-:Y:S02]  /*1a00*/  ULOP3.LUT UR8, UR22, 0x2, URZ, 0xfc, !UPT ;  /* 0x0000000216087892 */ /* 0x000fe4000f8efcff */
[----:B------:R-:W-:Y:S02]  /*1a10*/  UIADD3 UR16, UPT, UPT, UR16, 0x1, URZ ;  /* 0x0000000110107890 */ /* 0x000fe4000fffe0ff */
[----:B------:R-:W-:Y:S02]  /*1a20*/  UISETP.NE.AND UP0, UPT, UR8, 0x2, UPT ;  /* 0x000000020800788c */ /* 0x000fe4000bf05270 */
[----:B------:R-:W-:-:S07]  /*1a30*/  UISETP.NE.AND UP2, UPT, UR16, 0x1, UPT ;  /* 0x000000011000788c */ /* 0x000fce000bf45270 */
[----:B------:R-:W-:Y:S05]  /*1a40*/  BRA.U UP0, `(.L_x_28) ;  /* 0x0000000100047547 */ /* 0x000fea000b800000 */
[----:B------:R-:W-:Y:S05]  /*1a50*/  BPT.TRAP 0x1 ;  /* 0x000000040000795c */ /* 0x000fea0000300000 */
.L_x_28:
[----:B------:R-:W-:Y:S04]  /*1a60*/  BSSY.RECONVERGENT B0, `(.L_x_29) ;  /* 0x0000003000007945 */ /* 0x000fe80003800200 */
[----:B------:R-:W-:Y:S05]  /*1a70*/  @!P4 BRA `(.L_x_30) ;  /* 0x000000000004c947 */ /* 0x000fea0003800000 */
[----:B------:R-:W-:Y:S05]  /*1a80*/  BPT.TRAP 0x1 ;  /* 0x000000040000795c */ /* 0x000fea0000300000 */
.L_x_30:
[----:B------:R-:W-:Y:S05]  /*1a90*/  BSYNC.RECONVERGENT B0 ;  /* 0x0000000000007941 */ /* 0x000fea0003800200 */
.L_x_29:
[----:B------:R-:W-:Y:S02]  /*1aa0*/  UIADD3 UR23, UPT, UPT, UR17, 0x1, URZ ;  /* 0x0000000111177890 */ /* 0x000fe4000fffe0ff */
[----:B------:R-:W-:Y:S02]  /*1ab0*/  ULEA UR32, UR17, UR6, 0xd ;  /* 0x0000000611207291 */ /* 0x000fe4000f8e68ff */
[----:B------:R-:W-:Y:S02]  /*1ac0*/  UISETP.NE.AND UP0, UPT, UR23, 0x3, UPT ;  /* 0x000000031700788c */ /* 0x000fe4000bf05270 */
[----:B------:R-:W-:Y:S02]  /*1ad0*/  UIADD3 UR28, UP1, UPT, UR14, 0x80, URZ ;  /* 0x000000800e1c7890 */ /* 0x000fe4000ff3e0ff */
[----:B------:R-:W-:Y:S02]  /*1ae0*/  USEL UR9, URZ, 0x1, UP0 ;  /* 0x00000001ff097887 */ /* 0x000fe40008000000 */
[----:B------:R-:W-:-:S02]  /*1af0*/  USEL UR23, UR23, URZ, UP0 ;  /* 0x000000ff17177287 */ /* 0x000fc40008000000 */
[----:B------:R-:W-:Y:S02]  /*1b00*/  UIADD3 UR26, UP0, UPT, UR14, 0x180, URZ ;  /* 0x000001800e1a7890 */ /* 0x000fe4000ff1e0ff */
[----:B------:R-:W-:Y:S01]  /*1b10*/  ULEA UR8, UR23, UR6, 0x3 ;  /* 0x0000000617087291 */ /* 0x000fe2000f8e18ff */
[----:B------:R-:W-:Y:S01]  /*1b20*/  LOP3.LUT R17, R17, UR9, RZ, 0x3c, !PT ;  /* 0x0000000911117c12 */ /* 0x000fe2000f8e3cff */
[----:B------:R-:W-:Y:S02]  /*1b30*/  ULOP3.LUT UR33, UR33, 0xfefffff8, URZ, 0xc0, !UPT ;  /* 0xfefffff821217892 */ /* 0x000fe4000f8ec0ff */
[----:B------:R-:W-:Y:S01]  /*1b40*/  UIADD3.X UR29, UPT, UPT, URZ, UR15, URZ, UP1, !UPT ;  /* 0x0000000fff1d7290 */ /* 0x000fe20008ffe4ff */
[----:B-1----:R-:W-:Y:S01]  /*1b50*/  SHF.L.U32 R2, R17, 0x1f, RZ ;  /* 0x0000001f11027819 */ /* 0x002fe200000006ff */
[----:B------:R-:W-:Y:S02]  /*1b60*/  UIADD3 UR32, UPT, UPT, UR32, 0x6300, URZ ;  /* 0x0000630020207890 */ /* 0x000fe4000fffe0ff */
[----:B------:R-:W-:Y:S01]  /*1b70*/  UIADD3.X UR27, UPT, UPT, URZ, UR15, URZ, UP0, !UPT ;  /* 0x0000000fff1b7290 */ /* 0x000fe200087fe4ff */
[----:B------:R1:W4:Y:S01]  /*1b80*/  SYNCS.PHASECHK.TRANS64.TRYWAIT P0, [UR8+0x18], R2 ;  /* 0x00001802ff0075a7 */ /* 0x0003220008001108 */
[----:B------:R-:W-:Y:S01]  /*1b90*/  ULEA UR8, UR17, UR6, 0xe ;  /* 0x0000000611087291 */ /* 0x000fe2000f8e70ff */
[----:B------:R-:W-:Y:S01]  /*1ba0*/  UMOV UR18, 0x0 ;  /* 0x0000000000127882 */ /* 0x000fe20000000000 */
[----:B------:R-:W-:-:S02]  /*1bb0*/  UMOV UR19, 0x10000000 ;  /* 0x1000000000137882 */ /* 0x000fc40000000000 */
[----:B------:R-:W-:Y:S01]  /*1bc0*/  UIADD3 UR8, UPT, UPT, UR8, 0xc300, URZ ;  /* 0x0000c30008087890 */ /* 0x000fe2000fffe0ff */
[----:B------:R2:W-:Y:S01]  /*1bd0*/  UTMALDG.3D.2CTA [UR32], [UR28], desc[UR18] ;  /* 0x000012201c0075b4 */ /* 0x0005e20008211000 */
[----:B------:R-:W-:Y:S01]  /*1be0*/  UMOV UR10, UR34 ;  /* 0x00000022000a7c82 */ /* 0x000fe20008000000 */
[----:B------:R-:W-:Y:S01]  /*1bf0*/  UMOV UR12, UR36 ;  /* 0x00000024000c7c82 */ /* 0x000fe20008000000 */
[----:B------:R-:W-:Y:S01]  /*1c00*/  UMOV UR9, UR33 ;  /* 0x0000002100097c82 */ /* 0x000fe20008000000 */
[----:B------:R-:W-:Y:S01]  /*1c10*/  UMOV UR25, UR13 ;  /* 0x0000000d00197c82 */ /* 0x000fe20008000000 */
[----:B------:R-:W-:-:S03]  /*1c20*/  UMOV UR17, UR23 ;  /* 0x0000001700117c82 */ /* 0x000fc60008000000 */
[----:B------:R1:W-:Y:S01]  /*1c30*/  UTMALDG.3D.2CTA [UR8], [UR26], desc[UR18] ;  /* 0x000012081a0075b4 */ /* 0x0003e20008211000 */
[----:B--2---:R-:W-:Y:S01]  /*1c40*/  UIADD3 UR34, UPT, UPT, UR34, 0x80, URZ ;  /* 0x0000008022227890 */ /* 0x004fe2000fffe0ff */
[----:B------:R-:W-:Y:S11]  /*1c50*/  BRA.U UP2, `(.L_x_31) ;  /* 0xfffffffd024c7547 */ /* 0x000ff6000b83ffff */
.L_x_25:
[----:B-1----:R-:W-:Y:S01]  /*1c60*/  ULEA UR8, UR23, UR6, 0x3 ;  /* 0x0000000617087291 */ /* 0x002fe2000f8e18ff */
[----:B------:R-:W-:Y:S01]  /*1c70*/  SHF.L.U32 R2, R17, 0x1f, RZ ;  /* 0x0000001f11027819 */ /* 0x000fe200000006ff */
[----:B------:R-:W-:Y:S01]  /*1c80*/  @!P1 SYNCS.ARRIVE.TRANS64.A1T0 RZ, [UR6+0x78], RZ ;  /* 0x000078ffffff99a7 */ /* 0x000fe20008100006 */
[----:B------:R-:W-:-:S06]  /*1c90*/  UISETP.GT.AND UP0, UPT, UR7, UR5, UPT ;  /* 0x000000050700728c */ /* 0x000fcc000bf04270 */
[----:B--2-4-:R1:W2:Y:S03]  /*1ca0*/  SYNCS.PHASECHK.TRANS64.TRYWAIT P0, [UR8+0x18], R2 ;  /* 0x00001802ff0075a7 */ /* 0x0142a60008001108 */
[----:B------:R-:W-:Y:S05]  /*1cb0*/  BRA.U !UP0, `(.L_x_32) ;  /* 0x0000000108c07547 */ /* 0x000fea000b800000 */
[----:B------:R-:W-:Y:S01]  /*1cc0*/  UIADD3 UR26, UPT, UPT, UR24, UR25, URZ ;  /* 0x00000019181a7290 */ /* 0x000fe2000fffe0ff */
[----:B------:R-:W-:-:S11]  /*1cd0*/  UMOV UR27, UR23 ;  /* 0x00000017001b7c82 */ /* 0x000fd60008000000 */
.L_x_38:
[----:B------:R-:W-:Y:S01]  /*1ce0*/  ULEA UR17, UR27, UR6, 0x3 ;  /* 0x000000061b117291 */ /* 0x000fe2000f8e18ff */
[----:B--2---:R-:W-:Y:S01]  /*1cf0*/  @P5 MOV R3, 0xc000 ;  /* 0x0000c00000035802 */ /* 0x004fe20000000f00 */
[----:B-12---:R-:W-:Y:S10]  /*1d00*/  @P0 BRA `(.L_x_33) ;  /* 0x00000000000c0947 */ /* 0x006ff40003800000 */
[----:B------:R-:W-:-:S04]  /*1d10*/  SHF.L.U32 R4, R17, 0x1f, RZ ;  /* 0x0000001f11047819 */ /* 0x000fc800000006ff */
[----:B------:R-:W2:Y:S02]  /*1d20*/  SYNCS.PHASECHK.TRANS64.TRYWAIT P0, [UR17+0x18], R4 ;  /* 0x00001804ff0075a7 */ /* 0x000ea40008001111 */
[----:B--2---:R-:W-:Y:S05]  /*1d30*/  @!P0 BRA `(.L_x_34) ;  /* 0x0000007c00288947 */ /* 0x004fea0003800000 */
.L_x_33:
[----:B------:R2:W-:Y:S01]  /*1d40*/  @P5 SYNCS.ARRIVE.TRANS64 RZ, [UR17], R3 ;  /* 0x00000003ffff59a7 */ /* 0x0005e20008000011 */
[----:B------:R-:W-:-:S04]  /*1d50*/  ULOP3.LUT UR8, UR22, 0x2, URZ, 0xfc, !UPT ;  /* 0x0000000216087892 */ /* 0x000fc8000f8efcff */
[----:B------:R-:W-:-:S09]  /*1d60*/  UISETP.NE.AND UP0, UPT, UR8, 0x2, UPT ;  /* 0x000000020800788c */ /* 0x000fd2000bf05270 */
[----:B------:R-:W-:Y:S05]  /*1d70*/  BRA.U UP0, `(.L_x_35) ;  /* 0x0000000100047547 */ /* 0x000fea000b800000 */
[----:B------:R-:W-:Y:S05]  /*1d80*/  BPT.TRAP 0x1 ;  /* 0x000000040000795c */ /* 0x000fea0000300000 */
.L_x_35:
[----:B------:R-:W-:Y:S04]  /*1d90*/  BSSY.RECONVERGENT B0, `(.L_x_36) ;  /* 0x0000003000007945 */ /* 0x000fe80003800200 */
[----:B------:R-:W-:Y:S05]  /*1da0*/  @!P4 BRA `(.L_x_37) ;  /* 0x000000000004c947 */ /* 0x000fea0003800000 */
[----:B------:R-:W-:Y:S05]  /*1db0*/  BPT.TRAP 0x1 ;  /* 0x000000040000795c */ /* 0x000fea0000300000 */
.L_x_37:
[----:B------:R-:W-:Y:S05]  /*1dc0*/  BSYNC.RECONVERGENT B0 ;  /* 0x0000000000007941 */ /* 0x000fea0003800200 */
.L_x_36:
        /* <DEDUP_REMOVED lines=9> */
[----:B------:R-:W-:Y:S02]  /*1e60*/  USHF.L.U32 UR18, UR25, 0x7, URZ ;  /* 0x0000000719127899 */ /* 0x000fe400080006ff */
[----:B------:R-:W-:Y:S01]  /*1e70*/  ULOP3.LUT UR17, UR17, 0xfefffff8, URZ, 0xc0, !UPT ;  /* 0xfefffff811117892 */ /* 0x000fe2000f8ec0ff */
[----:B-1----:R-:W-:Y:S01]  /*1e80*/  SHF.L.U32 R2, R17, 0x1f, RZ ;  /* 0x0000001f11027819 */ /* 0x002fe200000006ff */
[----:B------:R-:W-:Y:S02]  /*1e90*/  UIADD3 UR16, UPT, UPT, UR16, 0x6300, URZ ;  /* 0x0000630010107890 */ /* 0x000fe4000fffe0ff */
[----:B------:R-:W-:Y:S01]  /*1ea0*/  UIADD3.X UR33, UPT, UPT, URZ, UR15, URZ, UP1, !UPT ;  /* 0x0000000fff217290 */ /* 0x000fe20008ffe4ff */
[----:B------:R4:W1:Y:S01]  /*1eb0*/  SYNCS.PHASECHK.TRANS64.TRYWAIT P0, [UR8+0x18], R2 ;  /* 0x00001802ff0075a7 */ /* 0x0008620008001108 */
[----:B------:R-:W-:-:S02]  /*1ec0*/  ULEA UR8, UR27, UR6, 0xe ;  /* 0x000000061b087291 */ /* 0x000fc4000f8e70ff */
[----:B------:R-:W-:Y:S02]  /*1ed0*/  UIADD3.X UR31, UPT, UPT, URZ, UR15, URZ, UP0, !UPT ;  /* 0x0000000fff1f7290 */ /* 0x000fe400087fe4ff */
[----:B------:R-:W-:Y:S01]  /*1ee0*/  UIADD3 UR8, UPT, UPT, UR8, 0xc300, URZ ;  /* 0x0000c30008087890 */ /* 0x000fe2000fffe0ff */
[----:B------:R-:W-:Y:S01]  /*1ef0*/  UMOV UR28, 0x0 ;  /* 0x00000000001c7882 */ /* 0x000fe20000000000 */
[----:B------:R-:W-:Y:S01]  /*1f00*/  UMOV UR29, 0x10000000 ;  /* 0x10000000001d7882 */ /* 0x000fe20000000000 */
[----:B------:R-:W-:Y:S01]  /*1f10*/  UMOV UR19, UR35 ;  /* 0x0000002300137c82 */ /* 0x000fe20008000000 */
[----:B------:R-:W-:Y:S01]  /*1f20*/  UMOV UR20, UR36 ;  /* 0x0000002400147c82 */ /* 0x000fe20008000000 */
[----:B------:R-:W-:Y:S01]  /*1f30*/  UMOV UR12, UR36 ;  /* 0x00000024000c7c82 */ /* 0x000fe20008000000 */
[----:B------:R-:W-:Y:S01]  /*1f40*/  UMOV UR9, UR17 ;  /* 0x0000001100097c82 */ /* 0x000fe20008000000 */
[----:B------:R-:W-:Y:S01]  /*1f50*/  UMOV UR10, UR18 ;  /* 0x00000012000a7c82 */ /* 0x000fe20008000000 */
[----:B------:R4:W-:Y:S01]  /*1f60*/  UTMALDG.3D.2CTA [UR16], [UR32], desc[UR28] ;  /* 0x00001c10200075b4 */ /* 0x0009e20008211000 */
[----:B------:R-:W-:Y:S01]  /*1f70*/  UIADD3 UR25, UPT, UPT, UR25, 0x1, URZ ;  /* 0x0000000119197890 */ /* 0x000fe2000fffe0ff */
[----:B------:R-:W-:-:S03]  /*1f80*/  UMOV UR27, UR23 ;  /* 0x00000017001b7c82 */ /* 0x000fc60008000000 */
[----:B------:R-:W-:Y:S01]  /*1f90*/  UISETP.NE.AND UP0, UPT, UR25, UR26, UPT ;  /* 0x0000001a1900728c */ /* 0x000fe2000bf05270 */
[----:B------:R4:W-:Y:S08]  /*1fa0*/  UTMALDG.3D.2CTA [UR8], [UR30], desc[UR28] ;  /* 0x00001c081e0075b4 */ /* 0x0009f00008211000 */
[----:B----4-:R-:W-:Y:S05]  /*1fb0*/  BRA.U UP0, `(.L_x_38) ;  /* 0xfffffffd00487547 */ /* 0x010fea000b83ffff */
.L_x_32:
[C---:B-1----:R-:W-:Y:S01]  /*1fc0*/  LEA R2, R16.reuse, UR6, 0x3 ;  /* 0x0000000610027c11 */ /* 0x042fe2000f8e18ff */
[----:B------:R-:W-:Y:S01]  /*1fd0*/  NOP ;  /* 0x0000000000007918 */ /* 0x000fe20000000000 */
[----:B--2---:R-:W-:Y:S02]  /*1fe0*/  SHF.L.U32 R3, R13, 0x1f, RZ ;  /* 0x0000001f0d037819 */ /* 0x004fe400000006ff */
[----:B------:R-:W-:Y:S02]  /*1ff0*/  LEA R4, R16, UR6, 0x4 ;  /* 0x0000000610047c11 */ /* 0x000fe4000f8e20ff */
[----:B------:R-:W1:Y:S02]  /*2000*/  SYNCS.PHASECHK.TRANS64.TRYWAIT P0, [R2+URZ+0x80], R3 ;  /* 0x00008003020075a7 */ /* 0x000e6400080011ff */
[----:B-1----:R-:W-:Y:S05]  /*2010*/  @!P0 BRA `(.L_x_39) ;  /* 0x0000007800888947 */ /* 0x002fea0003800000 */
.L_x_145:
[----:B------:R-:W2:Y:S01]  /*2020*/  LDS.128 R4, [R4+0x110] ;  /* 0x0001100004047984 */ /* 0x000ea20000000c00 */
[----:B------:R-:W-:Y:S01]  /*2030*/  ISETP.GE.AND P0, PT, R40, 0x1, PT ;  /* 0x000000012800780c */ /* 0x000fe20003f06270 */
[----:B-1----:R-:W-:Y:S01]  /*2040*/  VIADD R2, R2, 0x90 ;  /* 0x0000009002027836 */ /* 0x002fe20000000000 */
[----:B------:R-:W-:Y:S01]  /*2050*/  @!PT LDS RZ, [RZ] ;  /* 0x00000000fffff984 */ /* 0x000fe20000000800 */
[----:B------:R-:W-:Y:S01]  /*2060*/  @!PT LDS RZ, [RZ] ;  /* 0x00000000fffff984 */ /* 0x000fe20000000800 */
[----:B------:R-:W-:Y:S01]  /*2070*/  @!PT LDS RZ, [RZ] ;  /* 0x00000000fffff984 */ /* 0x000fe20000000800 */
[----:B------:R-:W-:Y:S01]  /*2080*/  @!PT LDS RZ, [RZ] ;  /* 0x00000000fffff984 */ /* 0x000fe20000000800 */
[----:B------:R1:W-:Y:S06]  /*2090*/  MEMBAR.ALL.CTA ;  /* 0x0000000000007992 */ /* 0x0003ec0000008000 */
[----:B-1----:R-:W1:Y:S01]  /*20a0*/  FENCE.VIEW.ASYNC.S ;  /* 0x00000000000073c6 */ /* 0x002e620000000000 */
[----:B------:R-:W-:-:S04]  /*20b0*/  PRMT R2, RZ, 0x654, R2 ;  /* 0x00000654ff027816 */ /* 0x000fc80000000002 */
[----:B-1----:R1:W-:Y:S01]  /*20c0*/  SYNCS.ARRIVE.TRANS64.RED.A1T0 RZ, [R2+URZ], RZ ;  /* 0x000000ff02ff79a7 */ /* 0x0023e200081004ff */
[----:B--2---:R-:W-:-:S13]  /*20d0*/  LOP3.LUT P2, RZ, R6, 0x1, RZ, 0xc0, !PT ;  /* 0x0000000106ff7812 */ /* 0x004fda000784c0ff */
[----:B------:R-:W-:Y:S01]  /*20e0*/  @P2 SHF.R.U32.HI R3, RZ, 0x10, R5 ;  /* 0x00000010ff032819 */ /* 0x000fe20000011605 */
[----:B------:R-:W-:Y:S01]  /*20f0*/  VOTEU.ANY UP0, P2 ;  /* 0x0000000000ff7886 */ /* 0x000fe20001000100 */
[----:B------:R-:W-:Y:S02]  /*2100*/  @P2 MOV R10, R4 ;  /* 0x00000004000a2202 */ /* 0x000fe40000000f00 */
[----:B------:R-:W-:Y:S02]  /*2110*/  @P2 R2UR.BROADCAST UR8, R3 ;  /* 0x00000000030822ca */ /* 0x000fe400008e0000 */
[----:B------:R-:W-:-:S11]  /*2120*/  @P2 LOP3.LUT R9, R5, 0xffff, RZ, 0xc0, !PT ;  /* 0x0000ffff05092812 */ /* 0x000fd600078ec0ff */
[----:B------:R-:W-:Y:S01]  /*2130*/  @UP0 UMOV UR36, UR8 ;  /* 0x0000000800240c82 */ /* 0x000fe20008000000 */
[----:B-1----:R-:W-:Y:S05]  /*2140*/  @!P0 BRA `(.L_x_40) ;  /* 0x0000000000b88947 */ /* 0x002fea0003800000 */
[----:B------:R-:W3:Y:S01]  /*2150*/  LDC.64 R4, c[0x0][0xb18] ;  /* 0x0002c600ff047b82 */ /* 0x000ee20000000a00 */
[----:B------:R-:W-:-:S07]  /*2160*/  ISETP.NE.AND P3, PT, R40, 0x1, PT ;  /* 0x000000012800780c */ /* 0x000fce0003f65270 */
[----:B------:R-:W1:Y:S08]  /*2170*/  LDC.64 R6, c[0x0][0xb10] ;  /* 0x0002c400ff067b82 */ /* 0x000e700000000a00 */
[----:B------:R-:W2:Y:S08]  /*2180*/  LDC R14, c[0x0][0xb20] ;  /* 0x0002c800ff0e7b82 */ /* 0x000eb00000000800 */
[----:B------:R-:W4:Y:S01]  /*2190*/  LDC R15, c[0x0][0xb0c] ;  /* 0x0002c300ff0f7b82 */ /* 0x000f220000000800 */
[----:B---3--:R-:W-:Y:S01]  /*21a0*/  IMAD.HI.U32 R21, R0, R5, RZ ;  /* 0x0000000500157227 */ /* 0x008fe200078e00ff */
[----:B------:R-:W-:-:S03]  /*21b0*/  ISETP.NE.AND P0, PT, R4, 0x1, PT ;  /* 0x000000010400780c */ /* 0x000fc60003f05270 */
[----:B------:R-:W-:-:S03]  /*21c0*/  IMAD.HI.U32 R5, R9, R5, RZ ;  /* 0x0000000509057227 */ /* 0x000fc600078e00ff */
[----:B------:R-:W3:Y:S01]  /*21d0*/  LDC.64 R2, c[0x0][0xb28] ;  /* 0x0002ca00ff027b82 */ /* 0x000ee20000000a00 */
[----:B-1----:R-:W-:-:S04]  /*21e0*/  IMAD.HI.U32 R22, R8, R6, RZ ;  /* 0x0000000608167227 */ /* 0x002fc800078e00ff */
[----:B------:R-:W-:Y:S01]  /*21f0*/  IMAD.HI.U32 R23, R10, R6, RZ ;  /* 0x000000060a177227 */ /* 0x000fe200078e00ff */
[----:B------:R-:W-:Y:S02]  /*2200*/  SHF.R.U32.HI R22, RZ, R7, R22 ;  /* 0x00000007ff167219 */ /* 0x000fe40000011616 */
[-C--:B--2---:R-:W-:Y:S02]  /*2210*/  SHF.R.U32.HI R21, RZ, R14.reuse, R21 ;  /* 0x0000000eff157219 */ /* 0x084fe40000011615 */
[----:B------:R-:W-:Y:S02]  /*2220*/  SHF.R.U32.HI R5, RZ, R14, R5 ;  /* 0x0000000eff057219 */ /* 0x000fe40000011605 */
[----:B------:R-:W-:Y:S02]  /*2230*/  SEL R21, R0, R21, !P0 ;  /* 0x0000001500157207 */ /* 0x000fe40004000000 */
[----:B------:R-:W-:Y:S02]  /*2240*/  SHF.R.U32.HI R23, RZ, R7, R23 ;  /* 0x00000007ff177219 */ /* 0x000fe40000011617 */
[----:B----4-:R-:W-:-:S02]  /*2250*/  ISETP.NE.AND P1, PT, R15, 0x1, PT ;  /* 0x000000010f00780c */ /* 0x010fc40003f25270 */
[----:B------:R-:W-:Y:S02]  /*2260*/  SEL R5, R9, R5, !P0 ;  /* 0x0000000509057207 */ /* 0x000fe40004000000 */
[----:B------:R-:W-:Y:S02]  /*2270*/  SEL R22, R8, R22, !P1 ;  /* 0x0000001608167207 */ /* 0x000fe40004800000 */
[----:B------:R-:W-:Y:S01]  /*2280*/  SEL R23, R10, R23, !P1 ;  /* 0x000000170a177207 */ /* 0x000fe20004800000 */
[----:B---3--:R-:W-:-:S04]  /*2290*/  IMAD.HI.U32 R20, R21, R2, RZ ;  /* 0x0000000215147227 */ /* 0x008fc800078e00ff */
        /* <DEDUP_REMOVED lines=10> */
[----:B------:R-:W-:-:S04]  /*2340*/  @!P0 IMAD.HI.U32 R7, R23, R2, RZ ;  /* 0x0000000217078227 */ /* 0x000fc800078e00ff */
[----:B------:R-:W-:Y:S01]  /*2350*/  IMAD.MOV R2, RZ, RZ, -R6 ;  /* 0x000000ffff027224 */ /* 0x000fe200078e0a06 */
[----:B------:R-:W-:Y:S02]  /*2360*/  @!P0 SHF.R.U32.HI R3, RZ, R3, R7 ;  /* 0x00000003ff038219 */ /* 0x000fe40000011607 */
[----:B------:R-:W-:Y:S01]  /*2370*/  IADD3 R7, PT, PT, -R5, RZ, RZ ;  /* 0x000000ff05077210 */ /* 0x000fe20007ffe1ff */
[----:B------:R-:W-:Y:S01]  /*2380*/  IMAD R2, R40, R2, R5 ;  /* 0x0000000228027224 */ /* 0x000fe200078e0205 */
        /* <DEDUP_REMOVED lines=10> */
.L_x_40:
[----:B------:R-:W1:Y:S02]  /*2430*/  LDCU UR8, c[0x0][0xb30] ;  /* 0x00016600ff0877ac */ /* 0x000e640008000800 */
[----:B-1----:R-:W-:-:S09]  /*2440*/  UISETP.NE.AND UP0, UPT, UR8, 0x1, UPT ;  /* 0x000000010800788c */ /* 0x002fd2000bf05270 */
[----:B------:R-:W-:Y:S05]  /*2450*/  BRA.U UP0, `(.L_x_41) ;  /* 0x0000000100407547 */ /* 0x000fea000b800000 */
[----:B------:R-:W1:Y:S08]  /*2460*/  LDC.64 R4, c[0x0][0xb10] ;  /* 0x0002c400ff047b82 */ /* 0x000e700000000a00 */
[----:B------:R-:W2:Y:S08]  /*2470*/  LDC.64 R2, c[0x0][0xb18] ;  /* 0x0002c600ff027b82 */ /* 0x000eb00000000a00 */
[----:B------:R-:W4:Y:S08]  /*2480*/  LDC R6, c[0x0][0xb20] ;  /* 0x0002c800ff067b82 */ /* 0x000f300000000800 */
[----:B------:R-:W3:Y:S01]  /*2490*/  LDC R7, c[0x0][0xb0c] ;  /* 0x0002c300ff077b82 */ /* 0x000ee20000000800 */
[----:B-1----:R-:W-:-:S05]  /*24a0*/  IMAD.HI.U32 R4, R10, R4, RZ ;  /* 0x000000040a047227 */ /* 0x002fca00078e00ff */
[----:B------:R-:W-:Y:S01]  /*24b0*/  SHF.R.U32.HI R4, RZ, R5, R4 ;  /* 0x00000005ff047219 */ /* 0x000fe20000011604 */
[----:B--2---:R-:W-:Y:S01]  /*24c0*/  IMAD.HI.U32 R3, R9, R3, RZ ;  /* 0x0000000309037227 */ /* 0x004fe200078e00ff */
[----:B------:R-:W-:-:S04]  /*24d0*/  ISETP.NE.AND P0, PT, R2, 0x1, PT ;  /* 0x000000010200780c */ /* 0x000fc80003f05270 */
[----:B----4-:R-:W-:-:S04]  /*24e0*/  SHF.R.U32.HI R3, RZ, R6, R3 ;  /* 0x00000006ff037219 */ /* 0x010fc80000011603 */
[----:B------:R-:W-:Y:S02]  /*24f0*/  SEL R3, R9, R3, !P0 ;  /* 0x0000000309037207 */ /* 0x000fe40004000000 */
[----:B---3--:R-:W-:-:S04]  /*2500*/  ISETP.NE.AND P1, PT, R7, 0x1, PT ;  /* 0x000000010700780c */ /* 0x008fc80003f25270 */
[----:B------:R-:W-:-:S05]  /*2510*/  SEL R4, R10, R4, !P1 ;  /* 0x000000040a047207 */ /* 0x000fca0004800000 */
[----:B------:R-:W-:Y:S02]  /*2520*/  IMAD.IADD R5, R3, 0x1, -R4 ;  /* 0x0000000103057824 */ /* 0x000fe400078e0a04 */
[----:B------:R-:W-:Y:S02]  /*2530*/  IMAD.IADD R3, R4, 0x1, -R3 ;  /* 0x0000000104037824 */ /* 0x000fe400078e0a03 */
[----:B------:R-:W-:Y:S02]  /*2540*/  IMAD R10, R5, R7, R10 ;  /* 0x00000007050a7224 */ /* 0x000fe400078e020a */
[----:B------:R-:W-:-:S07]  /*2550*/  IMAD R9, R3, R2, R9 ;  /* 0x0000000203097224 */ /* 0x000fce00078e0209 */
.L_x_41:
[----:B------:R-:W-:Y:S01]  /*2560*/  VIADD R16, R16, 0x1 ;  /* 0x0000000110107836 */ /* 0x000fe20000000000 */
[----:B------:R-:W-:Y:S01]  /*2570*/  PLOP3.LUT P1, PT, PT, PT, PT, 0x80, 0x8 ;  /* 0x000000000008781c */ /* 0x000fe20003f2f070 */
[----:B------:R-:W-:Y:S02]  /*2580*/  IMAD.IADD R14, R10, 0x1, R95 ;  /* 0x000000010a0e7824 */ /* 0x000fe400078e025f */
[----:B------:R-:W-:Y:S01]  /*2590*/  IMAD.IADD R15, R9, 0x1, R94 ;  /* 0x00000001090f7824 */ /* 0x000fe200078e025e */
[----:B------:R-:W-:-:S04]  /*25a0*/  ISETP.NE.AND P0, PT, R16, 0x2, PT ;  /* 0x000000021000780c */ /* 0x000fc80003f05270 */
[----:B------:R-:W-:Y:S02]  /*25b0*/  SEL R2, RZ, 0x1, P0 ;  /* 0x00000001ff027807 */ /* 0x000fe40000000000 */
[----:B------:R-:W-:Y:S02]  /*25c0*/  SEL R16, R16, RZ, P0 ;  /* 0x000000ff10107207 */ /* 0x000fe40000000000 */
[----:B------:R-:W-:Y:S01]  /*25d0*/  LOP3.LUT R13, R13, R2, RZ, 0x3c, !PT ;  /* 0x000000020d0d7212 */ /* 0x000fe200078e3cff */
[----:B------:R-:W-:Y:S06]  /*25e0*/  @P2 BRA `(.L_x_42) ;  /* 0xfffffff000582947 */ /* 0x000fec000383ffff */
[----:B------:R-:W-:Y:S01]  /*25f0*/  UIADD3 UR6, UPT, UPT, UR6, 0x18, URZ ;  /* 0x0000001806067890 */ /* 0x000fe2000fffe0ff */
[----:B------:R-:W-:-:S03]  /*2600*/  SHF.L.U32 R2, R17, 0x1f, RZ ;  /* 0x0000001f11027819 */ /* 0x000fc600000006ff */
[----:B------:R-:W-:-:S09]  /*2610*/  ULEA UR4, UR23, UR6, 0x3 ;  /* 0x0000000617047291 */ /* 0x000fd2000f8e18ff */
[----:B------:R-:W1:Y:S02]  /*2620*/  SYNCS.PHASECHK.TRANS64.TRYWAIT P0, [UR4], R2 ;  /* 0x00000002ff0075a7 */ /* 0x000e640008001104 */
[----:B-1----:R-:W-:Y:S05]  /*2630*/  @!P0 BRA `(.L_x_43) ;  /* 0x0000007400148947 */ /* 0x002fea0003800000 */
.L_x_147:
[----:B------:R-:W-:-:S04]  /*2640*/  UIADD3 UR5, UPT, UPT, UR23, 0x1, URZ ;  /* 0x0000000117057890 */ /* 0x000fc8000fffe0ff */
[----:B------:R-:W-:-:S04]  /*2650*/  UISETP.NE.AND UP0, UPT, UR5, 0x3, UPT ;  /* 0x000000030500788c */ /* 0x000fc8000bf05270 */
[----:B------:R-:W-:Y:S02]  /*2660*/  USEL UR7, URZ, 0x1, UP0 ;  /* 0x00000001ff077887 */ /* 0x000fe40008000000 */
[----:B------:R-:W-:-:S04]  /*2670*/  USEL UR5, UR5, URZ, UP0 ;  /* 0x000000ff05057287 */ /* 0x000fc80008000000 */
[----:B------:R-:W-:Y:S01]  /*2680*/  ULEA UR4, UR5, UR6, 0x3 ;  /* 0x0000000605047291 */ /* 0x000fe2000f8e18ff */
[----:B------:R-:W-:-:S04]  /*2690*/  LOP3.LUT R17, R17, UR7, RZ, 0x3c, !PT ;  /* 0x0000000711117c12 */ /* 0x000fc8000f8e3cff */
[----:B-1----:R-:W-:-:S04]  /*26a0*/  SHF.L.U32 R2, R17, 0x1f, RZ ;  /* 0x0000001f11027819 */ /* 0x002fc800000006ff */
[----:B------:R-:W1:Y:S02]  /*26b0*/  SYNCS.PHASECHK.TRANS64.TRYWAIT P0, [UR4], R2 ;  /* 0x00000002ff0075a7 */ /* 0x000e640008001104 */
[----:B-1----:R-:W-:Y:S05]  /*26c0*/  @!P0 BRA `(.L_x_44) ;  /* 0x0000007400088947 */ /* 0x002fea0003800000 */
.L_x_149:
[----:B------:R-:W-:-:S04]  /*26d0*/  UIADD3 UR5, UPT, UPT, UR5, 0x1, URZ ;  /* 0x0000000105057890 */ /* 0x000fc8000fffe0ff */
[----:B------:R-:W-:-:S04]  /*26e0*/  UISETP.NE.AND UP0, UPT, UR5, 0x3, UPT ;  /* 0x000000030500788c */ /* 0x000fc8000bf05270 */
[----:B------:R-:W-:Y:S02]  /*26f0*/  USEL UR4, URZ, 0x1, UP0 ;  /* 0x00000001ff047887 */ /* 0x000fe40008000000 */
[----:B------:R-:W-:-:S04]  /*2700*/  USEL UR5, UR5, URZ, UP0 ;  /* 0x000000ff05057287 */ /* 0x000fc80008000000 */
[----:B------:R-:W-:Y:S01]  /*2710*/  ULEA UR5, UR5, UR6, 0x3 ;  /* 0x0000000605057291 */ /* 0x000fe2000f8e18ff */
[----:B-1----:R-:W-:-:S04]  /*2720*/  LOP3.LUT R2, R17, UR4, RZ, 0x3c, !PT ;  /* 0x0000000411027c12 */ /* 0x002fc8000f8e3cff */
[----:B------:R-:W-:Y:S01]  /*2730*/  SHF.L.U32 R2, R2, 0x1f, RZ ;  /* 0x0000001f02027819 */ /* 0x000fe200000006ff */
[----:B---3--:R-:W-:-:S07]  /*2740*/  IMAD.U32 R0, RZ, RZ, UR5 ;  /* 0x00000005ff007e24 */ /* 0x008fce000f8e00ff */
.L_x_45:
[----:B-1----:R1:W2:Y:S02]  /*2750*/  SYNCS.PHASECHK.TRANS64.TRYWAIT P0, [R0+URZ], R2 ;  /* 0x00000002000075a7 */ /* 0x0022a400080011ff */
[----:B--2---:R-:W-:Y:S05]  /*2760*/  @!P0 NANOSLEEP.SYNCS 0x989680 ;  /* 0x009896800000895d */ /* 0x004fea0003900000 */
[----:B------:R-:W2:Y:S02]  /*2770*/  @!P0 SYNCS.PHASECHK.TRANS64 P0, [R0+URZ], R2 ;  /* 0x00000002000085a7 */ /* 0x000ea400080010ff */
[----:B--2---:R-:W-:Y:S05]  /*2780*/  @P0 EXIT ;  /* 0x000000000000094d */ /* 0x004fea0003800000 */
[----:B------:R-:W-:Y:S05]  /*2790*/  BRA `(.L_x_45) ;  /* 0xfffffffc00ec7947 */ /* 0x000fea000383ffff */
.L_x_22:
[----:B------:R-:W-:-:S04]  /*27a0*/  UISETP.NE.AND UP1, UPT, UR37, URZ, UPT ;  /* 0x000000ff2500728c */ /* 0x000fc8000bf25270 */
[----:B------:R-:W-:-:S09]  /*27b0*/  UISETP.NE.OR UP1, UPT, UR10, 0x1, UP1 ;  /* 0x000000010a00788c */ /* 0x000fd20008f25670 */
[----:B------:R-:W-:Y:S05]  /*27c0*/  BRA.U UP1, `(.L_x_46) ;  /* 0x00000005014c7547 */ /* 0x000fea000b800000 */
[----:B------:R-:W-:Y:S01]  /*27d0*/  HFMA2 R11, -RZ, RZ, 0, 0 ;  /* 0x00000000ff0b7431 */ /* 0x000fe200000001ff */
[----:B------:R-:W-:Y:S01]  /*27e0*/  ISETP.GE.U32.AND P2, PT, R10, 0x2, PT ;  /* 0x000000020a00780c */ /* 0x000fe20003f46070 */
[----:B------:R-:W-:Y:S01]  /*27f0*/  IMAD.MOV.U32 R12, RZ, RZ, 0x1 ;  /* 0x00000001ff0c7424 */ /* 0x000fe200078e00ff */
[----:B------:R-:W-:Y:S01]  /*2800*/  CS2R R8, SRZ ;  /* 0x0000000000087805 */ /* 0x000fe2000001ff00 */
[----:B------:R-:W-:Y:S01]  /*2810*/  IMAD.MOV.U32 R3, RZ, RZ, RZ ;  /* 0x000000ffff037224 */ /* 0x000fe200078e00ff */
[----:B------:R-:W-:Y:S01]  /*2820*/  UMOV UR4, 0x400 ;  /* 0x0000040000047882 */ /* 0x000fe20000000000 */
[----:B------:R-:W-:Y:S01]  /*2830*/  UMOV UR6, URZ ;  /* 0x000000ff00067c82 */ /* 0x000fe20008000000 */
[----:B------:R-:W-:-:S12]  /*2840*/  ULEA UR37, UR37, UR4, 0x18 ;  /* 0x0000000425257291 */ /* 0x000fd8000f8ec0ff */
.L_x_50:
[----:B------:R-:W-:Y:S02]  /*2850*/  LEA R0, R3, UR37, 0x3 ;  /* 0x0000002503007c11 */ /* 0x000fe4000f8e18ff */
[----:B------:R-:W-:-:S03]  /*2860*/  SHF.L.U32 R4, R8, 0x1f, RZ ;  /* 0x0000001f08047819 */ /* 0x000fc600000006ff */
[----:B------:R-:W-:Y:S01]  /*2870*/  VIADD R5, R0, 0xf0 ;  /* 0x000000f000057836 */ /* 0x000fe20000000000 */
[----:B------:R-:W1:Y:S02]  /*2880*/  SYNCS.PHASECHK.TRANS64.TRYWAIT P0, [R0+URZ+0xe0], R4 ;  /* 0x0000e004000075a7 */ /* 0x000e6400080011ff */
[----:B-1----:R-:W-:Y:S05]  /*2890*/  @!P0 BRA `(.L_x_47) ;  /* 0x0000007000ac8947 */ /* 0x002fea0003800000 */
.L_x_150:
[----:B------:R-:W-:Y:S01]  /*28a0*/  ULEA UR5, UR6, UR37, 0x3 ;  /* 0x0000002506057291 */ /* 0x000fe2000f8e18ff */
[----:B-1----:R-:W-:Y:S01]  /*28b0*/  PRMT R0, RZ, 0x654, R5 ;  /* 0x00000654ff007816 */ /* 0x002fe20000000005 */
[----:B------:R-:W-:Y:S01]  /*28c0*/  @!P2 IMAD.MOV.U32 R4, RZ, RZ, 0x10 ;  /* 0x00000010ff04a424 */ /* 0x000fe200078e00ff */
[----:B------:R-:W-:Y:S01]  /*28d0*/  SHF.L.U32 R5, R12, 0x1f, RZ ;  /* 0x0000001f0c057819 */ /* 0x000fe200000006ff */
[----:B------:R-:W-:Y:S01]  /*28e0*/  UIADD3 UR4, UPT, UPT, UR5, 0x80, URZ ;  /* 0x0000008005047890 */ /* 0x000fe2000fffe0ff */
[----:B------:R1:W-:Y:S05]  /*28f0*/  SYNCS.ARRIVE.TRANS64.RED.A1T0 RZ, [R0+URZ], RZ ;  /* 0x000000ff00ff79a7 */ /* 0x0003ea00081004ff */
[----:B------:R-:W-:Y:S01]  /*2900*/  IMAD.U32 R6, RZ, RZ, UR4 ;  /* 0x00000004ff067e24 */ /* 0x000fe2000f8e00ff */
[----:B------:R-:W2:Y:S04]  /*2910*/  SYNCS.PHASECHK.TRANS64.TRYWAIT P0, [UR5+0x90], R5 ;  /* 0x00009005ff0075a7 */ /* 0x000ea80008001105 */
[----:B------:R-:W-:Y:S01]  /*2920*/  PRMT R6, R10, 0x654, R6 ;  /* 0x000006540a067816 */ /* 0x000fe20000000006 */
[----:B-12---:R-:W-:Y:S06]  /*2930*/  @!P0 BRA `(.L_x_48) ;  /* 0x0000007000988947 */ /* 0x006fec0003800000 */
.L_x_152:
[----:B------:R-:W-:Y:S01]  /*2940*/  ULEA UR4, UR6, UR37, 0x4 ;  /* 0x0000002506047291 */ /* 0x000fe2000f8e20ff */
[----:B------:R-:W-:Y:S01]  /*2950*/  SEL R2, R6, R2, !P2 ;  /* 0x0000000206027207 */ /* 0x000fe20005000000 */
[----:B------:R-:W-:Y:S01]  /*2960*/  UIADD3 UR5, UPT, UPT, UR5, 0x80, URZ ;  /* 0x0000008005057890 */ /* 0x000fe2000fffe0ff */
[----:B-1----:R-:W-:Y:S01]  /*2970*/  LEA R0, R11, UR37, 0x3 ;  /* 0x000000250b007c11 */ /* 0x002fe2000f8e18ff */
[----:B------:R-:W-:Y:S01]  /*2980*/  UIADD3 UR4, UPT, UPT, UR4, 0x110, URZ ;  /* 0x0000011004047890 */ /* 0x000fe2000fffe0ff */
[----:B------:R1:W-:Y:S01]  /*2990*/  @!P2 SYNCS.ARRIVE.TRANS64.RED RZ, [R2+URZ], R4 ;  /* 0x0000000402ffa9a7 */ /* 0x0003e200080004ff */
[----:B------:R-:W-:Y:S01]  /*29a0*/  UIADD3 UR6, UPT, UPT, UR6, 0x1, URZ ;  /* 0x0000000106067890 */ /* 0x000fe2000fffe0ff */
[----:B------:R-:W-:-:S03]  /*29b0*/  VIADD R3, R3, 0x1 ;  /* 0x0000000103037836 */ /* 0x000fc60000000000 */
[----:B------:R-:W-:Y:S02]  /*29c0*/  UISETP.NE.AND UP0, UPT, UR6, 0x2, UPT ;  /* 0x000000020600788c */ /* 0x000fe4000bf05270 */
[----:B------:R-:W-:Y:S01]  /*29d0*/  ISETP.NE.AND P0, PT, R3, 0x2, PT ;  /* 0x000000020300780c */ /* 0x000fe20003f05270 */
[----:B------:R-:W-:Y:S06]  /*29e0*/  UGETNEXTWORKID.BROADCAST [UR4], [UR5] ;  /* 0x00000000040073ca */ /* 0x000fec0008000100 */
[----:B------:R-:W-:Y:S02]  /*29f0*/  USEL UR4, URZ, 0x1, UP0 ;  /* 0x00000001ff047887 */ /* 0x000fe40008000000 */
[----:B------:R-:W-:-:S04]  /*2a00*/  USEL UR6, UR6, URZ, UP0 ;  /* 0x000000ff06067287 */ /* 0x000fc80008000000 */
[----:B------:R-:W-:Y:S02]  /*2a10*/  LOP3.LUT R12, R12, UR4, RZ, 0x3c, !PT ;  /* 0x000000040c0c7c12 */ /* 0x000fe4000f8e3cff */
[----:B-1----:R-:W-:-:S04]  /*2a20*/  SHF.L.U32 R4, R9, 0x1f, RZ ;  /* 0x0000001f09047819 */ /* 0x002fc800000006ff */
[----:B------:R-:W1:Y:S02]  /*2a30*/  SYNCS.PHASECHK.TRANS64.TRYWAIT P1, [R0+URZ+0x80], R4 ;  /* 0x00008004000075a7 */ /* 0x000e6400080211ff */
[----:B-1----:R-:W-:Y:S05]  /*2a40*/  @!P1 BRA `(.L_x_49) ;  /* 0x00000070006c9947 */ /* 0x002fea0003800000 */
.L_x_153:
[----:B-1----:R-:W-:Y:S01]  /*2a50*/  LEA R4, R11, UR37, 0x4 ;  /* 0x000000250b047c11 */ /* 0x002fe2000f8e20ff */
[----:B------:R-:W-:Y:S01]  /*2a60*/  VIADD R0, R0, 0x90 ;  /* 0x0000009000007836 */ /* 0x000fe20000000000 */
[----:B------:R-:W-:Y:S01]  /*2a70*/  SEL R3, R3, RZ, P0 ;  /* 0x000000ff03037207 */ /* 0x000fe20000000000 */
[----:B------:R-:W-:-:S03]  /*2a80*/  VIADD R11, R11, 0x1 ;  /* 0x000000010b0b7836 */ /* 0x000fc60000000000 */
[----:B------:R-:W1:Y:S01]  /*2a90*/  LDS.128 R4, [R4+0x110] ;  /* 0x0001100004047984 */ /* 0x000e620000000c00 */
[----:B------:R-:W-:Y:S02]  /*2aa0*/  PRMT R0, RZ, 0x654, R0 ;  /* 0x00000654ff007816 */ /* 0x000fe40000000000 */
[C---:B------:R-:W-:Y:S01]  /*2ab0*/  ISETP.NE.AND P1, PT, R11.reuse, 0x2, PT ;  /* 0x000000020b00780c */ /* 0x040fe20003f25270 */
[----:B------:R-:W-:Y:S01]  /*2ac0*/  @!PT LDS RZ, [RZ] ;  /* 0x00000000fffff984 */ /* 0x000fe20000000800 */
[----:B------:R-:W-:Y:S01]  /*2ad0*/  @!PT LDS RZ, [RZ] ;  /* 0x00000000fffff984 */ /* 0x000fe20000000800 */
[----:B------:R-:W-:Y:S01]  /*2ae0*/  @!PT LDS RZ, [RZ] ;  /* 0x00000000fffff984 */ /* 0x000fe20000000800 */
[----:B------:R-:W-:Y:S01]  /*2af0*/  @!PT LDS RZ, [RZ] ;  /* 0x00000000fffff984 */ /* 0x000fe20000000800 */
[----:B------:R2:W-:Y:S06]  /*2b00*/  MEMBAR.ALL.CTA ;  /* 0x0000000000007992 */ /* 0x0005ec0000008000 */
[----:B--2---:R-:W2:Y:S01]  /*2b10*/  FENCE.VIEW.ASYNC.S ;  /* 0x00000000000073c6 */ /* 0x004ea20000000000 */
[----:B------:R-:W-:Y:S01]  /*2b20*/  SEL R11, R11, RZ, P1 ;  /* 0x000000ff0b0b7207 */ /* 0x000fe20000800000 */
[----:B--2---:R2:W-:Y:S01]  /*2b30*/  SYNCS.ARRIVE.TRANS64.RED.A1T0 RZ, [R0+URZ], RZ ;  /* 0x000000ff00ff79a7 */ /* 0x0045e200081004ff */
[----:B-1----:R-:W-:-:S02]  /*2b40*/  LOP3.LUT P3, RZ, R6, 0x1, RZ, 0xc0, !PT ;  /* 0x0000000106ff7812 */ /* 0x002fc4000786c0ff */
[----:B------:R-:W-:-:S04]  /*2b50*/  SEL R4, RZ, 0x1, P1 ;  /* 0x00000001ff047807 */ /* 0x000fc80000800000 */
[----:B------:R-:W-:Y:S02]  /*2b60*/  LOP3.LUT R9, R9, R4, RZ, 0x3c, !PT ;  /* 0x0000000409097212 */ /* 0x000fe400078e3cff */
[----:B--2---:R-:W-:-:S04]  /*2b70*/  SEL R0, RZ, 0x1, P0 ;  /* 0x00000001ff007807 */ /* 0x004fc80000000000 */
[----:B------:R-:W-:Y:S01]  /*2b80*/  LOP3.LUT R8, R8, R0, RZ, 0x3c, !PT ;  /* 0x0000000008087212 */ /* 0x000fe200078e3cff */
[----:B------:R-:W-:Y:S06]  /*2b90*/  @P3 BRA `(.L_x_50) ;  /* 0xfffffffc002c3947 */ /* 0x000fec000383ffff */
[----:B------:R-:W-:Y:S01]  /*2ba0*/  ULEA UR5, UR6, UR37, 0x3 ;  /* 0x0000002506057291 */ /* 0x000fe2000f8e18ff */
[----:B------:R-:W-:-:S08]  /*2bb0*/  SHF.L.U32 R2, R12, 0x1f, RZ ;  /* 0x0000001f0c027819 */ /* 0x000fd000000006ff */
[----:B------:R-:W1:Y:S02]  /*2bc0*/  SYNCS.PHASECHK.TRANS64 P0, [UR5+0x90], R2 ;  /* 0x00009002ff0075a7 */ /* 0x000e640008001005 */
[----:B-1----:R-:W-:Y:S05]  /*2bd0*/  @P0 BRA `(.L_x_51) ;  /* 0x0000000000080947 */ /* 0x002fea0003800000 */
[----:B------:R-:W1:Y:S02]  /*2be0*/  SYNCS.PHASECHK.TRANS64.TRYWAIT P0, [UR5+0x90], R2 ;  /* 0x00009002ff0075a7 */ /* 0x000e640008001105 */
[----:B-1----:R-:W-:Y:S05]  /*2bf0*/  @!P0 BRA `(.L_x_52) ;  /* 0x0000007000148947 */ /* 0x002fea0003800000 */
.L_x_51:
[----:B------:R-:W-:-:S04]  /*2c00*/  UIADD3 UR4, UPT, UPT, UR6, 0x1, URZ ;  /* 0x0000000106047890 */ /* 0x000fc8000fffe0ff */
[----:B------:R-:W-:-:S04]  /*2c10*/  UISETP.NE.AND UP0, UPT, UR4, 0x2, UPT ;  /* 0x000000020400788c */ /* 0x000fc8000bf05270 */
[----:B------:R-:W-:Y:S02]  /*2c20*/  USEL UR7, URZ, 0x1, UP0 ;  /* 0x00000001ff077887 */ /* 0x000fe40008000000 */
[----:B------:R-:W-:-:S04]  /*2c30*/  USEL UR4, UR4, URZ, UP0 ;  /* 0x000000ff04047287 */ /* 0x000fc80008000000 */
[----:B------:R-:W-:Y:S01]  /*2c40*/  ULEA UR4, UR4, UR37, 0x3 ;  /* 0x0000002504047291 */ /* 0x000fe2000f8e18ff */
[----:B-1----:R-:W-:-:S04]  /*2c50*/  LOP3.LUT R2, R12, UR7, RZ, 0x3c, !PT ;  /* 0x000000070c027c12 */ /* 0x002fc8000f8e3cff */
[----:B------:R-:W-:-:S04]  /*2c60*/  SHF.L.U32 R0, R2, 0x1f, RZ ;  /* 0x0000001f02007819 */ /* 0x000fc800000006ff */
[----:B------:R-:W1:Y:S02]  /*2c70*/  SYNCS.PHASECHK.TRANS64 P0, [UR4+0x90], R0 ;  /* 0x00009000ff0075a7 */ /* 0x000e640008001004 */
[----:B-1----:R-:W-:Y:S05]  /*2c80*/  @P0 EXIT ;  /* 0x000000000000094d */ /* 0x002fea0003800000 */
[----:B------:R-:W-:Y:S02]  /*2c90*/  SHF.L.U32 R2, R2, 0x1f, RZ ;  /* 0x0000001f02027819 */ /* 0x000fe400000006ff */
[----:B------:R-:W-:-:S07]  /*2ca0*/  MOV R0, UR4 ;  /* 0x0000000400007c02 */ /* 0x000fce0008000f00 */
.L_x_53:
[----:B-1----:R1:W2:Y:S02]  /*2cb0*/  SYNCS.PHASECHK.TRANS64.TRYWAIT P0, [R0+URZ+0x90], R2 ;  /* 0x00009002000075a7 */ /* 0x0022a400080011ff */
[----:B--2---:R-:W-:Y:S05]  /*2cc0*/  @!P0 NANOSLEEP.SYNCS 0x989680 ;  /* 0x009896800000895d */ /* 0x004fea0003900000 */
[----:B------:R-:W2:Y:S02]  /*2cd0*/  @!P0 SYNCS.PHASECHK.TRANS64 P0, [R0+URZ+0x90], R2 ;  /* 0x00009002000085a7 */ /* 0x000ea400080010ff */
[----:B--2---:R-:W-:Y:S05]  /*2ce0*/  @P0 EXIT ;  /* 0x000000000000094d */ /* 0x004fea0003800000 */
[----:B------:R-:W-:Y:S05]  /*2cf0*/  BRA `(.L_x_53) ;  /* 0xfffffffc00ec7947 */ /* 0x000fea000383ffff */
.L_x_46:
[----:B------:R-:W-:Y:S05]  /*2d00*/  BRA.U UP4, `(.L_x_54) ;  /* 0x0000001104d87547 */ /* 0x000fea000b800000 */
[----:B------:R-:W-:Y:S01]  /*2d10*/  UMOV UR6, 0x40 ;  /* 0x0000004000067882 */ /* 0x000fe20000000000 */
[----:B------:R-:W-:Y:S01]  /*2d20*/  NOP ;  /* 0x0000000000007918 */ /* 0x000fe20000000000 */
[----:B------:R-:W-:Y:S01]  /*2d30*/  ULEA UR6, UR37, UR6, 0x18 ;  /* 0x0000000625067291 */ /* 0x000fe2000f8ec0ff */
[----:B------:R-:W-:Y:S02]  /*2d40*/  UMOV UR7, 0x400 ;  /* 0x0000040000077882 */ /* 0x000fe40000000000 */
[----:B------:R-:W-:-:S06]  /*2d50*/  ULEA UR37, UR37, UR7, 0x18 ;  /* 0x0000000725257291 */ /* 0x000fcc000f8ec0ff */
[----:B------:R-:W1:Y:S02]  /*2d60*/  LDS.U8 R2, [UR6+0x1c] ;  /* 0x00001c06ff027984 */ /* 0x000e640008000000 */
[----:B-1----:R-:W-:-:S13]  /*2d70*/  ISETP.NE.AND P0, PT, R2, RZ, PT ;  /* 0x000000ff0200720c */ /* 0x002fda0003f05270 */
[----:B------:R-:W-:Y:S05]  /*2d80*/  @P0 BRA `(.L_x_55) ;  /* 0x0000000400080947 */ /* 0x000fea0003800000 */
[----:B------:R-:W-:Y:S02]  /*2d90*/  UISETP.NE.U32.AND UP0, UPT, UR5, 0x1, UPT ;  /* 0x000000010500788c */ /* 0x000fe4000bf05070 */
[----:B------:R-:W-:-:S07]  /*2da0*/  UIADD3 UR8, UPT, UPT, UR6, 0x8, URZ ;  /* 0x0000000806087890 */ /* 0x000fce000fffe0ff */
[----:B------:R-:W-:Y:S05]  /*2db0*/  BRA.U !UP0, `(.L_x_56) ;  /* 0x00000001089c7547 */ /* 0x000fea000b800000 */
[----:B------:R-:W-:Y:S01]  /*2dc0*/  ELECT P0, URZ, PT ;  /* 0x0000000000ff782f */ /* 0x000fe20003800000 */
[----:B------:R-:W-:-:S12]  /*2dd0*/  BSSY B0, `(.L_x_56) ;  /* 0x0000025000007945 */ /* 0x000fd80003800000 */
[----:B------:R-:W-:Y:S05]  /*2de0*/  @!P0 BRA `(.L_x_57) ;  /* 0x00000000008c8947 */ /* 0x000fea0003800000 */
[----:B------:R-:W-:-:S05]  /*2df0*/  UMOV UR7, 0x10 ;  /* 0x0000001000077882 */ /* 0x000fca0000000000 */
[----:B------:R-:W-:Y:S04]  /*2e00*/  DEPBAR.LE SB1, 0x36 ;  /* 0x00009d800000791a */ /* 0x000fe80000000000 */
[----:B------:R-:W1:Y:S02]  /*2e10*/  UTCATOMSWS.2CTA.FIND_AND_SET.ALIGN UP1, UR7, UR7 ;  /* 0x00000007000775e3 */ /* 0x000e640008220800 */
[----:B-1----:R-:W-:Y:S01]  /*2e20*/  MOV R10, UR7 ;  /* 0x00000007000a7c02 */ /* 0x002fe20008000f00 */
[----:B------:R-:W-:Y:S06]  /*2e30*/  BRA.U UP1, `(.L_x_58) ;  /* 0x0000000101187547 */ /* 0x000fec000b800000 */
.L_x_59:
[----:B------:R-:W-:Y:S05]  /*2e40*/  NANOSLEEP 0x64 ;  /* 0x000000640000795d */ /* 0x000fea0003800000 */
[----:B------:R-:W-:-:S05]  /*2e50*/  UMOV UR7, 0x10 ;  /* 0x0000001000077882 */ /* 0x000fca0000000000 */
[----:B------:R-:W-:Y:S04]  /*2e60*/  DEPBAR.LE SB1, 0x36 ;  /* 0x00009d800000791a */ /* 0x000fe80000000000 */
[----:B------:R-:W1:Y:S02]  /*2e70*/  UTCATOMSWS.2CTA.FIND_AND_SET.ALIGN UP1, UR7, UR7 ;  /* 0x00000007000775e3 */ /* 0x000e640008220800 */
[----:B-1----:R-:W-:Y:S01]  /*2e80*/  MOV R10, UR7 ;  /* 0x00000007000a7c02 */ /* 0x002fe20008000f00 */
[----:B------:R-:W-:Y:S05]  /*2e90*/  BRA.U !UP1, `(.L_x_59) ;  /* 0xfffffffd09e87547 */ /* 0x000fea000b83ffff */
.L_x_58:
[----:B------:R-:W1:Y:S01]  /*2ea0*/  LDS R5, [UR6+0x10] ;  /* 0x00001006ff057984 */ /* 0x000e620008000800 */
[----:B------:R-:W-:Y:S01]  /*2eb0*/  IMAD.U32 R3, RZ, RZ, UR37 ;  /* 0x00000025ff037e24 */ /* 0x000fe2000f8e00ff */
[----:B------:R-:W-:-:S03]  /*2ec0*/  MOV R2, UR4 ;  /* 0x0000000400027c02 */ /* 0x000fc60008000f00 */
[----:B------:R-:W-:Y:S01]  /*2ed0*/  VIADD R3, R3, 0x130 ;  /* 0x0000013003037836 */ /* 0x000fe20000000000 */
[----:B-1----:R-:W-:-:S04]  /*2ee0*/  SHF.L.U32 R5, R5, 0x1f, RZ ;  /* 0x0000001f05057819 */ /* 0x002fc800000006ff */
[----:B------:R-:W1:Y:S02]  /*2ef0*/  SYNCS.PHASECHK.TRANS64.TRYWAIT P0, [UR6+0x8], R5 ;  /* 0x00000805ff0075a7 */ /* 0x000e640008001106 */
[----:B-1----:R-:W-:Y:S05]  /*2f00*/  @P0 BRA `(.L_x_60) ;  /* 0x0000000000080947 */ /* 0x002fea0003800000 */
[----:B------:R-:W1:Y:S02]  /*2f10*/  SYNCS.PHASECHK.TRANS64.TRYWAIT P0, [UR6+0x8], R5 ;  /* 0x00000805ff0075a7 */ /* 0x000e640008001106 */
[----:B-1----:R-:W-:Y:S05]  /*2f20*/  @!P0 BRA `(.L_x_61) ;  /* 0x0000006c00608947 */ /* 0x002fea0003800000 */
.L_x_60:
[----:B-1----:R-:W-:Y:S01]  /*2f30*/  HFMA2 R4, -RZ, RZ, 0, 5.9604644775390625e-08 ;  /* 0x00000001ff047431 */ /* 0x002fe200000001ff */
[----:B------:R-:W-:Y:S01]  /*2f40*/  UPRMT UR7, UR4, 0x654, UR8 ;  /* 0x0000065404077896 */ /* 0x000fe20008000008 */
[----:B------:R-:W-:Y:S01]  /*2f50*/  IMAD.MOV.U32 R7, RZ, RZ, 0xffff ;  /* 0x0000ffffff077424 */ /* 0x000fe200078e00ff */
[----:B------:R-:W-:Y:S01]  /*2f60*/  PRMT R2, R2, 0x654, R3 ;  /* 0x0000065402027816 */ /* 0x000fe20000000003 */
[----:B------:R-:W-:Y:S02]  /*2f70*/  IMAD.MOV.U32 R5, RZ, RZ, 0x4 ;  /* 0x00000004ff057424 */ /* 0x000fe400078e00ff */
[----:B------:R-:W-:Y:S01]  /*2f80*/  IMAD.SHL.U32 R9, R10, 0x20, RZ ;  /* 0x000000200a097824 */ /* 0x000fe200078e00ff */
[----:B------:R-:W-:Y:S02]  /*2f90*/  MOV R3, UR7 ;  /* 0x0000000700037c02 */ /* 0x000fe40008000f00 */
[-C--:B------:R-:W-:Y:S01]  /*2fa0*/  SHF.L.U32 R7, R7, R10.reuse, RZ ;  /* 0x0000000a07077219 */ /* 0x080fe200000006ff */
[----:B------:R1:W-:Y:S01]  /*2fb0*/  SYNCS.ARRIVE.TRANS64.RED RZ, [UR7], R5 ;  /* 0x00000005ffff79a7 */ /* 0x0003e20008000407 */
[----:B------:R-:W-:Y:S01]  /*2fc0*/  SHF.L.U32 R6, R4, R10, RZ ;  /* 0x0000000a04067219 */ /* 0x000fe200000006ff */
[----:B------:R1:W-:Y:S04]  /*2fd0*/  STS [UR37+0x130], R9 ;  /* 0x00013009ff007988 */ /* 0x0003e80008000825 */
[----:B------:R1:W-:Y:S04]  /*2fe0*/  STAS [R2.64], R10 ;  /* 0x0000000a02007dbd */ /* 0x0003e8000c0008ff */
[----:B------:R1:W-:Y:S04]  /*2ff0*/  ATOMS.OR RZ, [UR6+0x14], R7 ;  /* 0x00001407ffff798c */ /* 0x0003e8000b000006 */
[----:B------:R1:W-:Y:S04]  /*3000*/  ATOMS.OR RZ, [UR6+0x18], R6 ;  /* 0x00001806ffff798c */ /* 0x0003e8000b000006 */
[----:B------:R1:W-:Y:S02]  /*3010*/  ATOMS.XOR RZ, [UR6+0x10], R4 ;  /* 0x00001004ffff798c */ /* 0x0003e4000b800006 */
.L_x_57:
[----:B------:R-:W-:Y:S05]  /*3020*/  BSYNC B0 ;  /* 0x0000000000007941 */ /* 0x000fea0003800000 */
.L_x_56:
[----:B------:R-:W-:Y:S05]  /*3030*/  BRA.U UP0, `(.L_x_62) ;  /* 0x00000001006c7547 */ /* 0x000fea000b800000 */
[----:B------:R-:W-:-:S03]  /*3040*/  UMOV UR7, 0xffffffff ;  /* 0xffffffff00077882 */ /* 0x000fc60000000000 */
[----:B------:R-:W-:Y:S05]  /*3050*/  BRA.DIV UR7, `(.L_x_63) ;  /* 0x0000006e072c7947 */ /* 0x000fea000b800000 */
[----:B------:R-:W-:-:S13]  /*3060*/  ELECT P6, URZ, PT ;  /* 0x0000000000ff782f */ /* 0x000fda00038c0000 */
.L_x_157:
[----:B------:R-:W-:Y:S05]  /*3070*/  @!P6 BRA `(.L_x_62) ;  /* 0x00000000005ce947 */ /* 0x000fea0003800000 */
[----:B-1----:R-:W1:Y:S02]  /*3080*/  LDS R3, [UR6+0x10] ;  /* 0x00001006ff037984 */ /* 0x002e640008000800 */
[----:B-1----:R-:W-:-:S04]  /*3090*/  SHF.L.U32 R3, R3, 0x1f, RZ ;  /* 0x0000001f03037819 */ /* 0x002fc800000006ff */
[----:B------:R-:W1:Y:S02]  /*30a0*/  SYNCS.PHASECHK.TRANS64.TRYWAIT P0, [UR6+0x8], R3 ;  /* 0x00000803ff0075a7 */ /* 0x000e640008001106 */
[----:B-1----:R-:W-:Y:S05]  /*30b0*/  @P0 BRA `(.L_x_64) ;  /* 0x0000000000080947 */ /* 0x002fea0003800000 */
[----:B------:R-:W1:Y:S02]  /*30c0*/  SYNCS.PHASECHK.TRANS64.TRYWAIT P0, [UR6+0x8], R3 ;  /* 0x00000803ff0075a7 */ /* 0x000e640008001106 */
[----:B-1----:R-:W-:Y:S05]  /*30d0*/  @!P0 BRA `(.L_x_65) ;  /* 0x0000006c002c8947 */ /* 0x002fea0003800000 */
.L_x_64:
[----:B------:R-:W2:Y:S01]  /*30e0*/  LDS R5, [UR37+0x130] ;  /* 0x00013025ff057984 */ /* 0x000ea20008000800 */
[----:B-1----:R-:W-:Y:S02]  /*30f0*/  HFMA2 R2, -RZ, RZ, 0, 5.9604644775390625e-08 ;  /* 0x00000001ff027431 */ /* 0x002fe400000001ff */
[----:B------:R-:W-:Y:S01]  /*3100*/  IMAD.MOV.U32 R3, RZ, RZ, 0xffff ;  /* 0x0000ffffff037424 */ /* 0x000fe200078e00ff */
[----:B------:R-:W-:Y:S01]  /*3110*/  UPRMT UR7, UR4, 0x654, UR8 ;  /* 0x0000065404077896 */ /* 0x000fe20008000008 */
[----:B--2---:R-:W-:-:S03]  /*3120*/  IMAD.SHL.U32 R4, R5, 0x20, RZ ;  /* 0x0000002005047824 */ /* 0x004fc600078e00ff */
[-C--:B------:R-:W-:Y:S02]  /*3130*/  SHF.L.U32 R3, R3, R5.reuse, RZ ;  /* 0x0000000503037219 */ /* 0x080fe400000006ff */
[----:B------:R-:W-:Y:S01]  /*3140*/  SHF.L.U32 R5, R2, R5, RZ ;  /* 0x0000000502057219 */ /* 0x000fe200000006ff */
[----:B------:R2:W-:Y:S04]  /*3150*/  STS [UR37+0x130], R4 ;  /* 0x00013004ff007988 */ /* 0x0005e80008000825 */
[----:B------:R2:W-:Y:S04]  /*3160*/  ATOMS.OR RZ, [UR6+0x14], R3 ;  /* 0x00001403ffff798c */ /* 0x0005e8000b000006 */
[----:B------:R2:W-:Y:S01]  /*3170*/  ATOMS.OR RZ, [UR6+0x18], R5 ;  /* 0x00001805ffff798c */ /* 0x0005e2000b000006 */
[----:B------:R-:W-:Y:S03]  /*3180*/  SYNCS.ARRIVE.TRANS64.RED.A1T0 RZ, [UR7], RZ ;  /* 0x000000ffffff79a7 */ /* 0x000fe60008100407 */
[----:B------:R2:W-:Y:S01]  /*3190*/  ATOMS.XOR RZ, [UR6+0x10], R2 ;  /* 0x00001002ffff798c */ /* 0x0005e2000b800006 */
[----:B------:R-:W-:Y:S05]  /*31a0*/  BRA `(.L_x_62) ;  /* 0x0000000000107947 */ /* 0x000fea0003800000 */
.L_x_55:
[----:B------:R-:W-:-:S05]  /*31b0*/  MOV R2, 0xffffffff ;  /* 0xffffffff00027802 */ /* 0x000fca0000000f00 */
[----:B------:R1:W-:Y:S02]  /*31c0*/  STS [UR37+0x130], R2 ;  /* 0x00013002ff007988 */ /* 0x0003e40008000825 */
[----:B-1----:R-:W-:Y:S02]  /*31d0*/  MOV R2, 0x31f0 ;  /* 0x000031f000027802 */ /* 0x002fe40000000f00 */
[----:B-----5:R-:W-:Y:S05]  /*31e0*/  CALL.REL.NOINC `($__internal_1_$__cuda_sm10x_tcgen05_guardrail_trap_phase_invalid_during_alloc) ;  /* 0x0000007000fc7944 */ /* 0x020fea0003c00000 */
.L_x_62:
[----:B------:R-:W-:Y:S05]  /*31f0*/  WARPSYNC.ALL ;  /* 0x0000000000007948 */ /* 0x000fea0003800000 */
[----:B------:R-:W3:Y:S01]  /*3200*/  S2UR UR7, SR_CgaCtaId ;  /* 0x00000000000779c3 */ /* 0x000ee20000008800 */
[----:B------:R-:W-:Y:S01]  /*3210*/  UMOV UR6, 0x400 ;  /* 0x0000040000067882 */ /* 0x000fe20000000000 */
[----:B------:R-:W-:-:S06]  /*3220*/  NOP ;  /* 0x0000000000007918 */ /* 0x000fcc0000000000 */
[----:B------:R-:W-:Y:S06]  /*3230*/  BAR.ARV 0x6, 0xa0 ;  /* 0x0182800000007b1d */ /* 0x000fec0000002000 */
[----:B------:R-:W4:Y:S01]  /*3240*/  LDCU UR8, c[0x0][0x38c] ;  /* 0x00007180ff0877ac */ /* 0x000f220008000800 */
[----:B------:R-:W-:Y:S01]  /*3250*/  LOP3.LUT R0, R0, 0xffff, RZ, 0xc0, !PT ;  /* 0x0000ffff00007812 */ /* 0x000fe200078ec0ff */
[----:B-1----:R-:W-:Y:S01]  /*3260*/  IMAD.MOV.U32 R9, RZ, RZ, 0x1 ;  /* 0x00000001ff097424 */ /* 0x002fe200078e00ff */
[----:B------:R-:W-:Y:S01]  /*3270*/  LOP3.LUT R8, R8, 0xffff, RZ, 0xc0, !PT ;  /* 0x0000ffff08087812 */ /* 0x000fe200078ec0ff */
[----:B------:R-:W-:Y:S01]  /*3280*/  UMOV UR19, URZ ;  /* 0x000000ff00137c82 */ /* 0x000fe20008000000 */
[----:B------:R-:W-:Y:S01]  /*3290*/  R2UR UR11, R0 ;  /* 0x00000000000b72ca */ /* 0x000fe200000e0000 */
[----:B------:R-:W-:Y:S01]  /*32a0*/  UMOV UR18, URZ ;  /* 0x000000ff00127c82 */ /* 0x000fe20008000000 */
[----:B------:R-:W-:Y:S01]  /*32b0*/  R2UR UR12, R8 ;  /* 0x00000000080c72ca */ /* 0x000fe200000e0000 */
[----:B------:R-:W-:Y:S01]  /*32c0*/  IMAD.MOV.U32 R8, RZ, RZ, RZ ;  /* 0x000000ffff087224 */ /* 0x000fe200078e00ff */
[----:B------:R-:W-:Y:S01]  /*32d0*/  UMOV UR17, URZ ;  /* 0x000000ff00117c82 */ /* 0x000fe20008000000 */
[----:B---3--:R-:W-:-:S02]  /*32e0*/  ULEA UR7, UR7, UR6, 0x18 ;  /* 0x0000000607077291 */ /* 0x008fc4000f8ec0ff */
[----:B------:R-:W-:Y:S02]  /*32f0*/  UISETP.NE.AND UP2, UPT, UR5, URZ, UPT ;  /* 0x000000ff0500728c */ /* 0x000fe4000bf45270 */
[----:B------:R-:W-:Y:S02]  /*3300*/  UIADD3 UR13, UPT, UPT, UR7, 0x6300, URZ ;  /* 0x00006300070d7890 */ /* 0x000fe4000fffe0ff */
[----:B------:R-:W-:Y:S02]  /*3310*/  UIADD3 UR14, UPT, UPT, UR7, 0xc300, URZ ;  /* 0x0000c300070e7890 */ /* 0x000fe4000fffe0ff */
[----:B----4-:R-:W-:Y:S01]  /*3320*/  UIADD3 UR8, UPT, UPT, UR8, 0x7f, URZ ;  /* 0x0000007f08087890 */ /* 0x010fe2000fffe0ff */
[----:B--2---:R-:W1:Y:S01]  /*3330*/  LDS R2, [UR7+0x130] ;  /* 0x00013007ff027984 */ /* 0x004e620008000800 */
[----:B------:R-:W-:Y:S02]  /*3340*/  USHF.R.U32.HI UR13, URZ, 0x4, UR13 ;  /* 0x00000004ff0d7899 */ /* 0x000fe4000801160d */
[----:B------:R-:W-:-:S02]  /*3350*/  USHF.R.S32.HI UR6, URZ, 0x1f, UR8 ;  /* 0x0000001fff067899 */ /* 0x000fc40008011408 */
[----:B------:R-:W-:Y:S02]  /*3360*/  USHF.R.U32.HI UR14, URZ, 0x4, UR14 ;  /* 0x00000004ff0e7899 */ /* 0x000fe4000801160e */
[----:B------:R-:W-:Y:S02]  /*3370*/  ULEA.HI UR6, UR6, UR8, URZ, 0x7 ;  /* 0x0000000806067291 */ /* 0x000fe4000f8f38ff */
[----:B------:R-:W-:Y:S02]  /*3380*/  ULOP3.LUT UR13, UR13, 0x3fff, URZ, 0xc0, !UPT ;  /* 0x00003fff0d0d7892 */ /* 0x000fe4000f8ec0ff */
[----:B------:R-:W-:Y:S02]  /*3390*/  USHF.R.S32.HI UR6, URZ, 0x7, UR6 ;  /* 0x00000007ff067899 */ /* 0x000fe40008011406 */
[----:B------:R-:W-:Y:S02]  /*33a0*/  ULOP3.LUT UR14, UR14, 0x3fff, URZ, 0xc0, !UPT ;  /* 0x00003fff0e0e7892 */ /* 0x000fe4000f8ec0ff */
[----:B------:R-:W-:Y:S01]  /*33b0*/  UISETP.LT.AND UP0, UPT, UR6, 0x1, UPT ;  /* 0x000000010600788c */ /* 0x000fe2000bf01270 */
[----:B------:R-:W-:Y:S01]  /*33c0*/  UMOV UR28, 0x0 ;  /* 0x00000000001c7882 */ /* 0x000fe20000000000 */
[----:B------:R-:W-:Y:S01]  /*33d0*/  UMOV UR29, 0x8400010 ;  /* 0x08400010001d7882 */ /* 0x000fe20000000000 */
[----:B------:R-:W-:-:S02]  /*33e0*/  ULOP3.LUT UR13, UR13, 0x10000, URZ, 0xfc, !UPT ;  /* 0x000100000d0d7892 */ /* 0x000fc4000f8efcff */
[----:B------:R-:W-:Y:S02]  /*33f0*/  ULOP3.LUT UR14, UR14, 0x10000, URZ, 0xfc, !UPT ;  /* 0x000100000e0e7892 */ /* 0x000fe4000f8efcff */
[----:B------:R-:W-:Y:S01]  /*3400*/  USEL UR20, UR6, 0x1, !UP0 ;  /* 0x0000000106147887 */ /* 0x000fe2000c000000 */
[----:B------:R-:W-:Y:S01]  /*3410*/  UMOV UR26, 0x0 ;  /* 0x00000000001a7882 */ /* 0x000fe20000000000 */
[----:B------:R-:W-:Y:S01]  /*3420*/  UMOV UR27, 0x8400010 ;  /* 0x08400010001b7882 */ /* 0x000fe20000000000 */
[----:B------:R-:W-:Y:S01]  /*3430*/  UMOV UR24, 0x0 ;  /* 0x0000000000187882 */ /* 0x000fe20000000000 */
[----:B------:R-:W-:Y:S01]  /*3440*/  UMOV UR25, 0x8400010 ;  /* 0x0840001000197882 */ /* 0x000fe20000000000 */
[----:B------:R-:W-:Y:S01]  /*3450*/  UMOV UR22, 0x0 ;  /* 0x0000000000167882 */ /* 0x000fe20000000000 */
[----:B------:R-:W-:Y:S01]  /*3460*/  UMOV UR23, 0x8400010 ;  /* 0x0840001000177882 */ /* 0x000fe20000000000 */
[----:B-1----:R-:W-:Y:S02]  /*3470*/  R2UR UR21, R2 ;  /* 0x00000000021572ca */ /* 0x002fe400000e0000 */
[----:B------:R-:W-:-:S13]  /*3480*/  CS2R R2, SRZ ;  /* 0x0000000000027805 */ /* 0x000fda000001ff00 */
.L_x_73:
[C---:B------:R-:W-:Y:S02]  /*3490*/  LEA R0, R8.reuse, UR7, 0x3 ;  /* 0x0000000708007c11 */ /* 0x040fe4000f8e18ff */
[----:B------:R-:W-:Y:S02]  /*34a0*/  SHF.L.U32 R4, R3, 0x1f, RZ ;  /* 0x0000001f03047819 */ /* 0x000fe400000006ff */
[----:B------:R-:W-:Y:S02]  /*34b0*/  LEA R5, R8, UR7, 0x4 ;  /* 0x0000000708057c11 */ /* 0x000fe4000f8e20ff */
[----:B------:R-:W1:Y:S02]  /*34c0*/  SYNCS.PHASECHK.TRANS64.TRYWAIT P0, [R0+URZ+0x80], R4 ;  /* 0x00008004000075a7 */ /* 0x000e6400080011ff */
[----:B-1-34-:R-:W-:Y:S05]  /*34d0*/  @!P0 BRA `(.L_x_66) ;  /* 0x0000006800448947 */ /* 0x01afea0003800000 */
.L_x_158:
[----:B-1----:R-:W1:Y:S01]  /*34e0*/  LDS.128 R4, [R5+0x110] ;  /* 0x0001100005047984 */ /* 0x002e620000000c00 */
[----:B------:R-:W-:Y:S02]  /*34f0*/  VIADD R0, R0, 0x90 ;  /* 0x0000009000007836 */ /* 0x000fe40000000000 */
[----:B------:R-:W-:Y:S01]  /*3500*/  VIADD R8, R8, 0x1 ;  /* 0x0000000108087836 */ /* 0x000fe20000000000 */
[----:B------:R-:W-:Y:S01]  /*3510*/  @!PT LDS RZ, [RZ] ;  /* 0x00000000fffff984 */ /* 0x000fe20000000800 */
[----:B------:R-:W-:Y:S01]  /*3520*/  @!PT LDS RZ, [RZ] ;  /* 0x00000000fffff984 */ /* 0x000fe20000000800 */
[----:B------:R-:W-:Y:S01]  /*3530*/  @!PT LDS RZ, [RZ] ;  /* 0x00000000fffff984 */ /* 0x000fe20000000800 */
[----:B------:R-:W-:Y:S01]  /*3540*/  @!PT LDS RZ, [RZ] ;  /* 0x00000000fffff984 */ /* 0x000fe20000000800 */
[----:B------:R2:W-:Y:S06]  /*3550*/  MEMBAR.ALL.CTA ;  /* 0x0000000000007992 */ /* 0x0005ec0000008000 */
[----:B--2---:R-:W2:Y:S01]  /*3560*/  FENCE.VIEW.ASYNC.S ;  /* 0x00000000000073c6 */ /* 0x004ea20000000000 */
[----:B------:R-:W-:-:S04]  /*3570*/  PRMT R0, RZ, 0x654, R0 ;  /* 0x00000654ff007816 */ /* 0x000fc80000000000 */
[----:B--2---:R2:W-:Y:S01]  /*3580*/  SYNCS.ARRIVE.TRANS64.RED.A1T0 RZ, [R0+URZ], RZ ;  /* 0x000000ff00ff79a7 */ /* 0x0045e200081004ff */
[----:B-1----:R-:W-:Y:S01]  /*3590*/  LOP3.LUT P1, RZ, R6, 0x1, RZ, 0xc0, !PT ;  /* 0x0000000106ff7812 */ /* 0x002fe2000782c0ff */
[----:B--2---:R-:W-:-:S12]  /*35a0*/  BRA.U UP2, `(.L_x_67) ;  /* 0x0000000502087547 */ /* 0x004fd8000b800000 */
[----:B------:R-:W1:Y:S01]  /*35b0*/  LDCU UR8, c[0x0][0x38c] ;  /* 0x00007180ff0877ac */ /* 0x000e620008000800 */
[----:B------:R-:W-:Y:S02]  /*35c0*/  PLOP3.LUT P2, PT, PT, PT, PT, 0x80, 0x8 ;  /* 0x000000000008781c */ /* 0x000fe40003f4f070 */
[----:B------:R-:W-:Y:S01]  /*35d0*/  SHF.L.U32 R4, R9, 0x1f, RZ ;  /* 0x0000001f09047819 */ /* 0x000fe200000006ff */
[----:B------:R-:W-:Y:S02]  /*35e0*/  ULEA UR9, UR19, UR7, 0x3 ;  /* 0x0000000713097291 */ /* 0x000fe4000f8e18ff */
[----:B------:R-:W-:Y:S02]  /*35f0*/  ULEA UR10, UR19, UR21, 0x7 ;  /* 0x00000015130a7291 */ /* 0x000fe4000f8e38ff */
[----:B-1----:R-:W-:-:S06]  /*3600*/  UISETP.GE.AND UP0, UPT, UR8, 0x1, UPT ;  /* 0x000000010800788c */ /* 0x002fcc000bf06270 */
[----:B------:R-:W-:-:S05]  /*3610*/  PLOP3.LUT P0, PT, PT, PT, UP0, 0x80, 0x8 ;  /* 0x000000000008781c */ /* 0x000fca0003f0f008 */
[----:B------:R-:W-:-:S08]  /*3620*/  @UP0 ULEA UR8, UR18, UR7, 0x3 ;  /* 0x0000000712080291 */ /* 0x000fd0000f8e18ff */
[----:B------:R-:W-:-:S04]  /*3630*/  @P0 SHF.L.U32 R0, R2, 0x1f, RZ ;  /* 0x0000001f02000819 */ /* 0x000fc800000006ff */
[----:B------:R1:W2:Y:S01]  /*3640*/  @P0 SYNCS.PHASECHK.TRANS64.TRYWAIT P2, [UR8], R0 ;  /* 0x00000000ff0005a7 */ /* 0x0002a20008041108 */
[----:B------:R-:W3:Y:S02]  /*3650*/  SYNCS.PHASECHK.TRANS64.TRYWAIT P0, [UR9+0xc0], R4 ;  /* 0x0000c004ff0075a7 */ /* 0x000ee40008001109 */
[----:B-123--:R-:W-:Y:S05]  /*3660*/  @!P0 BRA `(.L_x_68) ;  /* 0x0000006400f48947 */ /* 0x00efea0003800000 */
.L_x_160:
[----:B------:R-:W-:Y:S01]  /*3670*/  UMOV UR16, UR17 ;  /* 0x0000001100107c82 */ /* 0x000fe20008000000 */
[----:B------:R-:W-:Y:S05]  /*3680*/  BRA.U !UP0, `(.L_x_69) ;  /* 0x0000000108c07547 */ /* 0x000fea000b800000 */
[----:B------:R-:W-:Y:S02]  /*3690*/  UIADD3 UR16, UPT, UPT, UR20, UR17, URZ ;  /* 0x0000001114107290 */ /* 0x000fe4000fffe0ff */
[----:B------:R-:W-:Y:S01]  /*36a0*/  UPLOP3.LUT UP3, UPT, UPT, UPT, UPT, 0x40, 0x4 ;  /* 0x000000000004789c */ /* 0x000fe20003f6e870 */
[----:B------:R-:W-:Y:S01]  /*36b0*/  UMOV UR15, UR6 ;  /* 0x00000006000f7c82 */ /* 0x000fe20008000000 */
[----:B------:R-:W-:-:S09]  /*36c0*/  UMOV UR46, UR18 ;  /* 0x00000012002e7c82 */ /* 0x000fd20008000000 */
.L_x_72:
[----:B--2---:R-:W-:Y:S01]  /*36d0*/  ULEA UR8, UR46, UR7, 0x3 ;  /* 0x000000072e087291 */ /* 0x004fe2000f8e18ff */
[----:B---3--:R-:W-:Y:S11]  /*36e0*/  @P2 BRA `(.L_x_70) ;  /* 0x00000000000c2947 */ /* 0x008ff60003800000 */
[----:B-1----:R-:W-:Y:S04]  /*36f0*/  SHF.L.U32 R4, R2, 0x1f, RZ ;  /* 0x0000001f02047819 */ /* 0x002fe800000006ff */
[----:B------:R-:W1:Y:S02]  /*3700*/  SYNCS.PHASECHK.TRANS64.TRYWAIT P0, [UR8], R4 ;  /* 0x00000004ff0075a7 */ /* 0x000e640008001108 */
[----:B-1----:R-:W-:Y:S05]  /*3710*/  @!P0 BRA `(.L_x_71) ;  /* 0x0000006400e08947 */ /* 0x002fea0003800000 */
.L_x_70:
[----:B------:R-:W-:Y:S01]  /*3720*/  UISETP.NE.AND UP0, UPT, UR15, 0x1, UPT ;  /* 0x000000010f00788c */ /* 0x000fe2000bf05270 */
[----:B------:R-:W-:Y:S01]  /*3730*/  PLOP3.LUT P2, PT, PT, PT, PT, 0x80, 0x8 ;  /* 0x000000000008781c */ /* 0x000fe20003f4f070 */
[----:B------:R-:W-:Y:S02]  /*3740*/  UIADD3 UR18, UPT, UPT, UR46, 0x1, URZ ;  /* 0x000000012e127890 */ /* 0x000fe4000fffe0ff */
[----:B------:R-:W-:Y:S02]  /*3750*/  ULEA UR32, UR46, UR14, 0xa ;  /* 0x0000000e2e207291 */ /* 0x000fe4000f8e50ff */
[----:B------:R-:W-:Y:S01]  /*3760*/  UISETP.NE.AND UP1, UPT, UR18, 0x3, UPT ;  /* 0x000000031200788c */ /* 0x000fe2000bf25270 */
[----:B------:R-:W-:Y:S01]  /*3770*/  PLOP3.LUT P0, PT, PT, PT, UP0, 0x80, 0x8 ;  /* 0x000000000008781c */ /* 0x000fe20003f0f008 */
[----:B------:R-:W-:Y:S02]  /*3780*/  UIADD3 UR44, UPT, UPT, UR32, 0x2, URZ ;  /* 0x00000002202c7890 */ /* 0x000fe4000fffe0ff */
[----:B------:R-:W-:Y:S02]  /*3790*/  USEL UR31, URZ, 0x1, UP1 ;  /* 0x00000001ff1f7887 */ /* 0x000fe40008800000 */
[----:B------:R-:W-:Y:S02]  /*37a0*/  USEL UR18, UR18, URZ, UP1 ;  /* 0x000000ff12127287 */ /* 0x000fe40008800000 */
[----:B------:R-:W-:Y:S02]  /*37b0*/  UIADD3 UR40, UPT, UPT, UR32, 0x4, URZ ;  /* 0x0000000420287890 */ /* 0x000fe4000fffe0ff */
[----:B------:R-:W-:Y:S01]  /*37c0*/  @UP0 ULEA UR30, UR18, UR7, 0x3 ;  /* 0x00000007121e0291 */ /* 0x000fe2000f8e18ff */
[----:B------:R-:W-:Y:S01]  /*37d0*/  LOP3.LUT R2, R2, UR31, RZ, 0x3c, !PT ;  /* 0x0000001f02027c12 */ /* 0x000fe2000f8e3cff */
[----:B------:R-:W-:Y:S02]  /*37e0*/  UIADD3 UR36, UPT, UPT, UR32, 0x6, URZ ;  /* 0x0000000620247890 */ /* 0x000fe4000fffe0ff */
[----:B------:R-:W-:Y:S01]  /*37f0*/  UIADD3 UR8, UPT, UPT, UR8, 0x18, URZ ;  /* 0x0000001808087890 */ /* 0x000fe2000fffe0ff */
[----:B-1----:R-:W-:Y:S01]  /*3800*/  @P0 SHF.L.U32 R0, R2, 0x1f, RZ ;  /* 0x0000001f02000819 */ /* 0x002fe200000006ff */
[----:B------:R-:W-:Y:S02]  /*3810*/  UIADD3 UR17, UPT, UPT, UR17, 0x1, URZ ;  /* 0x0000000111117890 */ /* 0x000fe4000fffe0ff */
[----:B------:R-:W-:Y:S01]  /*3820*/  UIADD3 UR15, UPT, UPT, UR15, -0x1, URZ ;  /* 0xffffffff0f0f7890 */ /* 0x000fe2000fffe0ff */
[----:B------:R2:W3:Y:S01]  /*3830*/  @P0 SYNCS.PHASECHK.TRANS64.TRYWAIT P2, [UR30], R0 ;  /* 0x00000000ff0005a7 */ /* 0x0004e2000804111e */
[----:B------:R-:W-:Y:S02]  /*3840*/  ULEA UR30, UR46, UR13, 0x9 ;  /* 0x0000000d2e1e7291 */ /* 0x000fe4000f8e48ff */
[----:B------:R-:W-:Y:S02]  /*3850*/  UISETP.NE.AND UP0, UPT, UR17, UR16, UPT ;  /* 0x000000101100728c */ /* 0x000fe4000bf05270 */
[----:B------:R-:W-:Y:S02]  /*3860*/  UIADD3 UR42, UPT, UPT, UR30, 0x2, URZ ;  /* 0x000000021e2a7890 */ /* 0x000fe4000fffe0ff */
[----:B------:R-:W-:Y:S02]  /*3870*/  UIADD3 UR38, UPT, UPT, UR30, 0x4, URZ ;  /* 0x000000041e267890 */ /* 0x000fe4000fffe0ff */
[----:B------:R-:W-:Y:S01]  /*3880*/  UIADD3 UR34, UPT, UPT, UR30, 0x6, URZ ;  /* 0x000000061e227890 */ /* 0x000fe2000fffe0ff */
[----:B------:R-:W-:Y:S01]  /*3890*/  UMOV UR33, 0x40004040 ;  /* 0x4000404000217882 */ /* 0x000fe20000000000 */
[----:B------:R-:W-:Y:S01]  /*38a0*/  UMOV UR31, 0x40004040 ;  /* 0x40004040001f7882 */ /* 0x000fe20000000000 */
[----:B------:R-:W-:Y:S01]  /*38b0*/  UMOV UR45, 0x40004040 ;  /* 0x40004040002d7882 */ /* 0x000fe20000000000 */
[----:B------:R2:W-:Y:S01]  /*38c0*/  UTCQMMA.2CTA gdesc[UR30], gdesc[UR32], tmem[UR10], tmem[UR28], idesc[UR29], UP3 ;  /* 0x00ff1c201e0075ea */ /* 0x0005e20009a0030a */
[----:B------:R-:W-:Y:S01]  /*38d0*/  UPLOP3.LUT UP3, UPT, UPT, UPT, UPT, 0x80, 0x8 ;  /* 0x000000000008789c */ /* 0x000fe20003f6f070 */
[----:B------:R-:W-:Y:S01]  /*38e0*/  UMOV UR43, 0x40004040 ;  /* 0x40004040002b7882 */ /* 0x000fe20000000000 */
[----:B------:R-:W-:Y:S01]  /*38f0*/  UMOV UR41, 0x40004040 ;  /* 0x4000404000297882 */ /* 0x000fe20000000000 */
[----:B------:R2:W-:Y:S01]  /*3900*/  UTCQMMA.2CTA gdesc[UR42], gdesc[UR44], tmem[UR10], tmem[UR26], idesc[UR27], UPT ;  /* 0x00ff1a2c2a0075ea */ /* 0x0005e2000ba0030a */
[----:B------:R-:W-:Y:S01]  /*3910*/  UMOV UR39, 0x40004040 ;  /* 0x4000404000277882 */ /* 0x000fe20000000000 */
[----:B------:R-:W-:Y:S01]  /*3920*/  UMOV UR37, 0x40004040 ;  /* 0x4000404000257882 */ /* 0x000fe20000000000 */
[----:B------:R-:W-:Y:S01]  /*3930*/  UMOV UR35, 0x40004040 ;  /* 0x4000404000237882 */ /* 0x000fe20000000000 */
[----:B------:R2:W-:Y:S01]  /*3940*/  UTCQMMA.2CTA gdesc[UR38], gdesc[UR40], tmem[UR10], tmem[UR24], idesc[UR25], UPT ;  /* 0x00ff1828260075ea */ /* 0x0005e2000ba0030a */
[----:B------:R2:W-:Y:S01]  /*3950*/  UTCQMMA.2CTA gdesc[UR34], gdesc[UR36], tmem[UR10], tmem[UR22], idesc[UR23], UPT ;  /* 0x00ff1624220075ea */ /* 0x0005e2000ba0030a */
[----:B------:R2:W-:Y:S01]  /*3960*/  UTCBAR.2CTA.MULTICAST [UR8], URZ, UR12 ;  /* 0x000000ff080073e9 */ /* 0x0005e2000820080c */
[----:B------:R-:W-:Y:S01]  /*3970*/  UMOV UR46, UR18 ;  /* 0x00000012002e7c82 */ /* 0x000fe20008000000 */
[----:B------:R-:W-:Y:S05]  /*3980*/  BRA.U UP0, `(.L_x_72) ;  /* 0xfffffffd00507547 */ /* 0x000fea000b83ffff */
.L_x_69:
[----:B------:R-:W-:Y:S01]  /*3990*/  UIADD3 UR9, UPT, UPT, UR9, 0xa0, URZ ;  /* 0x000000a009097890 */ /* 0x000fe2000fffe0ff */
[----:B------:R-:W-:-:S08]  /*39a0*/  UMOV UR17, UR16 ;  /* 0x0000001000117c82 */ /* 0x000fd00008000000 */
[----:B------:R4:W-:Y:S01]  /*39b0*/  UTCBAR.2CTA.MULTICAST [UR9], URZ, UR11 ;  /* 0x000000ff090073e9 */ /* 0x0009e2000820080b */
[----:B------:R-:W-:Y:S02]  /*39c0*/  NOP ;  /* 0x0000000000007918 */ /* 0x000fe40000000000 */
.L_x_67:
[----:B------:R-:W-:Y:S01]  /*39d0*/  UIADD3 UR19, UPT, UPT, UR19, 0x1, URZ ;  /* 0x0000000113137890 */ /* 0x000fe2000fffe0ff */
[----:B------:R-:W-:-:S03]  /*39e0*/  ISETP.NE.AND P0, PT, R8, 0x2, PT ;  /* 0x000000020800780c */ /* 0x000fc60003f05270 */
[----:B------:R-:W-:Y:S01]  /*39f0*/  UISETP.NE.AND UP0, UPT, UR19, 0x4, UPT ;  /* 0x000000041300788c */ /* 0x000fe2000bf05270 */
[----:B-12---:R-:W-:Y:S02]  /*3a00*/  SEL R0, RZ, 0x1, P0 ;  /* 0x00000001ff007807 */ /* 0x006fe40000000000 */
[----:B------:R-:W-:Y:S01]  /*3a10*/  SEL R8, R8, RZ, P0 ;  /* 0x000000ff08087207 */ /* 0x000fe20000000000 */
[----:B------:R-:W-:Y:S01]  /*3a20*/  USEL UR8, URZ, 0x1, UP0 ;  /* 0x00000001ff087887 */ /* 0x000fe20008000000 */
[----:B------:R-:W-:Y:S01]  /*3a30*/  LOP3.LUT R3, R3, R0, RZ, 0x3c, !PT ;  /* 0x0000000003037212 */ /* 0x000fe200078e3cff */
[----:B------:R-:W-:-:S04]  /*3a40*/  USEL UR19, UR19, URZ, UP0 ;  /* 0x000000ff13137287 */ /* 0x000fc80008000000 */
[----:B------:R-:W-:Y:S01]  /*3a50*/  LOP3.LUT R9, R9, UR8, RZ, 0x3c, !PT ;  /* 0x0000000809097c12 */ /* 0x000fe2000f8e3cff */
[----:B------:R-:W-:Y:S07]  /*3a60*/  @P1 BRA `(.L_x_73) ;  /* 0xfffffff800881947 */ /* 0x000fee000383ffff */
[----:B------:R-:W1:Y:S01]  /*3a70*/  S2UR UR6, SR_CgaCtaId ;  /* 0x00000000000679c3 */ /* 0x000e620000008800 */
[----:B------:R-:W-:Y:S01]  /*3a80*/  ELECT P0, URZ, PT ;  /* 0x0000000000ff782f */ /* 0x000fe20003800000 */
[----:B------:R-:W-:Y:S01]  /*3a90*/  HFMA2 R0, -RZ, RZ, 0, 5.9604644775390625e-08 ;  /* 0x00000001ff007431 */ /* 0x000fe200000001ff */
[----:B------:R-:W-:-:S05]  /*3aa0*/  UMOV UR8, 0x40 ;  /* 0x0000004000087882 */ /* 0x000fca0000000000 */
[----:B------:R-:W-:Y:S01]  /*3ab0*/  UVIRTCOUNT.DEALLOC.SMPOOL 0x80 ;  /* 0x000000800000784c */ /* 0x000fe20000000000 */
[----:B------:R-:W-:Y:S02]  /*3ac0*/  UISETP.NE.AND UP0, UPT, UR5, URZ, UPT ;  /* 0x000000ff0500728c */ /* 0x000fe4000bf05270 */
[----:B-1----:R-:W-:-:S09]  /*3ad0*/  ULEA UR6, UR6, UR8, 0x18 ;  /* 0x0000000806067291 */ /* 0x002fd2000f8ec0ff */
[----:B------:R1:W-:Y:S01]  /*3ae0*/  @P0 STS.U8 [UR6+0x1c], R0 ;  /* 0x00001c00ff000988 */ /* 0x0003e20008000006 */
[----:B------:R-:W-:Y:S05]  /*3af0*/  BRA.U UP0, `(.L_x_74) ;  /* 0x0000000100a07547 */ /* 0x000fea000b800000 */
[----:B------:R-:W-:Y:S01]  /*3b00*/  UIADD3 UR5, UPT, UPT, UR7, 0xc0, URZ ;  /* 0x000000c007057890 */ /* 0x000fe2000fffe0ff */
[----:B------:R-:W-:-:S03]  /*3b10*/  SHF.L.U32 R2, R9, 0x1f, RZ ;  /* 0x0000001f09027819 */ /* 0x000fc600000006ff */
[----:B------:R-:W-:-:S09]  /*3b20*/  ULEA UR8, UR19, UR5, 0x3 ;  /* 0x0000000513087291 */ /* 0x000fd2000f8e18ff */
[----:B------:R-:W2:Y:S02]  /*3b30*/  SYNCS.PHASECHK.TRANS64.TRYWAIT P0, [UR8], R2 ;  /* 0x00000002ff0075a7 */ /* 0x000ea40008001108 */
[----:B--2---:R-:W-:Y:S05]  /*3b40*/  @!P0 BRA `(.L_x_75) ;  /* 0x0000006000ec8947 */ /* 0x004fea0003800000 */
.L_x_163:
[----:B----4-:R-:W-:-:S04]  /*3b50*/  UIADD3 UR9, UPT, UPT, UR19, 0x1, URZ ;  /* 0x0000000113097890 */ /* 0x010fc8000fffe0ff */
[----:B------:R-:W-:-:S04]  /*3b60*/  UISETP.NE.AND UP1, UPT, UR9, 0x4, UPT ;  /* 0x000000040900788c */ /* 0x000fc8000bf25270 */
[----:B------:R-:W-:Y:S02]  /*3b70*/  USEL UR10, URZ, 0x1, UP1 ;  /* 0x00000001ff0a7887 */ /* 0x000fe40008800000 */
[----:B------:R-:W-:-:S04]  /*3b80*/  USEL UR9, UR9, URZ, UP1 ;  /* 0x000000ff09097287 */ /* 0x000fc80008800000 */
[----:B------:R-:W-:Y:S01]  /*3b90*/  ULEA UR8, UR9, UR5, 0x3 ;  /* 0x0000000509087291 */ /* 0x000fe2000f8e18ff */
[----:B-1----:R-:W-:-:S04]  /*3ba0*/  LOP3.LUT R2, R9, UR10, RZ, 0x3c, !PT ;  /* 0x0000000a09027c12 */ /* 0x002fc8000f8e3cff */
[----:B------:R-:W-:-:S04]  /*3bb0*/  SHF.L.U32 R3, R2, 0x1f, RZ ;  /* 0x0000001f02037819 */ /* 0x000fc800000006ff */
[----:B------:R-:W1:Y:S02]  /*3bc0*/  SYNCS.PHASECHK.TRANS64.TRYWAIT P0, [UR8], R3 ;  /* 0x00000003ff0075a7 */ /* 0x000e640008001108 */
[----:B-1----:R-:W-:Y:S05]  /*3bd0*/  @!P0 BRA `(.L_x_76) ;  /* 0x0000006000e08947 */ /* 0x002fea0003800000 */
.L_x_165:
        /* <DEDUP_REMOVED lines=9> */
.L_x_167:
[----:B------:R-:W-:-:S04]  /*3c70*/  UIADD3 UR9, UPT, UPT, UR9, 0x1, URZ ;  /* 0x0000000109097890 */ /* 0x000fc8000fffe0ff */
[----:B------:R-:W-:-:S04]  /*3c80*/  UISETP.NE.AND UP1, UPT, UR9, 0x4, UPT ;  /* 0x000000040900788c */ /* 0x000fc8000bf25270 */
[----:B------:R-:W-:Y:S02]  /*3c90*/  USEL UR8, URZ, 0x1, UP1 ;  /* 0x00000001ff087887 */ /* 0x000fe40008800000 */
[----:B------:R-:W-:-:S04]  /*3ca0*/  USEL UR9, UR9, URZ, UP1 ;  /* 0x000000ff09097287 */ /* 0x000fc80008800000 */
[----:B------:R-:W-:Y:S01]  /*3cb0*/  ULEA UR9, UR9, UR5, 0x3 ;  /* 0x0000000509097291 */ /* 0x000fe2000f8e18ff */
[----:B------:R-:W-:-:S04]  /*3cc0*/  LOP3.LUT R2, R2, UR8, RZ, 0x3c, !PT ;  /* 0x0000000802027c12 */ /* 0x000fc8000f8e3cff */
[----:B------:R-:W-:Y:S01]  /*3cd0*/  SHF.L.U32 R2, R2, 0x1f, RZ ;  /* 0x0000001f02027819 */ /* 0x000fe200000006ff */
[----:B-1----:R-:W-:-:S04]  /*3ce0*/  IMAD.U32 R0, RZ, RZ, UR9 ;  /* 0x00000009ff007e24 */ /* 0x002fc8000f8e00ff */
[----:B------:R1:W2:Y:S03]  /*3cf0*/  SYNCS.PHASECHK.TRANS64.TRYWAIT P0, [R0+URZ], R2 ;  /* 0x00000002000075a7 */ /* 0x0002a600080011ff */
[----:B--2---:R-:W-:Y:S05]  /*3d00*/  @!P0 NANOSLEEP.SYNCS 0x989680 ;  /* 0x009896800000895d */ /* 0x004fea0003900000 */
[----:B------:R-:W2:Y:S02]  /*3d10*/  @!P0 SYNCS.PHASECHK.TRANS64 P0, [R0+URZ], R2 ;  /* 0x00000002000085a7 */ /* 0x000ea400080010ff */
[----:B--2---:R-:W-:Y:S05]  /*3d20*/  @P0 BRA `(.L_x_78) ;  /* 0x0000000000200947 */ /* 0x004fea0003800000 */
.L_x_79:
[----:B--2---:R2:W4:Y:S02]  /*3d30*/  SYNCS.PHASECHK.TRANS64.TRYWAIT P0, [R0+URZ], R2 ;  /* 0x00000002000075a7 */ /* 0x00452400080011ff */
[----:B----4-:R-:W-:Y:S05]  /*3d40*/  @!P0 NANOSLEEP.SYNCS 0x989680 ;  /* 0x009896800000895d */ /* 0x010fea0003900000 */
[----:B------:R-:W4:Y:S02]  /*3d50*/  @!P0 SYNCS.PHASECHK.TRANS64 P0, [R0+URZ], R2 ;  /* 0x00000002000085a7 */ /* 0x000f2400080010ff */
[----:B----4-:R-:W-:Y:S05]  /*3d60*/  @!P0 BRA `(.L_x_79) ;  /* 0xfffffffc00f08947 */ /* 0x010fea000383ffff */
[----:B------:R-:W-:Y:S05]  /*3d70*/  BRA `(.L_x_78) ;  /* 0x00000000000c7947 */ /* 0x000fea0003800000 */
.L_x_74:
[----:B------:R-:W-:-:S04]  /*3d80*/  UIADD3 UR5, UPT, UPT, UR7, 0x100, URZ ;  /* 0x0000010007057890 */ /* 0x000fc8000fffe0ff */
[----:B------:R-:W-:-:S09]  /*3d90*/  UPRMT UR5, UR4, 0x654, UR5 ;  /* 0x0000065404057896 */ /* 0x000fd20008000005 */
[----:B------:R-:W-:Y:S03]  /*3da0*/  SYNCS.ARRIVE.TRANS64.RED.A1T0 RZ, [UR5], RZ ;  /* 0x000000ffffff79a7 */ /* 0x000fe60008100405 */
.L_x_78:
[----:B-12---:R-:W-:Y:S01]  /*3db0*/  SHF.L.U32 R2, RZ, 0x1f, RZ ;  /* 0x0000001fff027819 */ /* 0x006fe200000006ff */
[----:B------:R-:W-:Y:S01]  /*3dc0*/  UIADD3 UR5, UPT, UPT, UR7, 0x100, URZ ;  /* 0x0000010007057890 */ /* 0x000fe2000fffe0ff */
[----:B------:R-:W-:Y:S02]  /*3dd0*/  PLOP3.LUT P0, PT, PT, PT, UP0, 0x80, 0x8 ;  /* 0x000000000008781c */ /* 0x000fe40003f0f008 */
[----:B------:R-:W1:Y:S02]  /*3de0*/  SYNCS.PHASECHK.TRANS64.TRYWAIT P1, [UR7+0x100], R2 ;  /* 0x00010002ff0075a7 */ /* 0x000e640008021107 */
[----:B-1----:R-:W-:Y:S09]  /*3df0*/  @!P1 BRA `(.L_x_80) ;  /* 0x0000006000889947 */ /* 0x002ff20003800000 */
.L_x_169:
[----:B------:R-:W-:Y:S01]  /*3e00*/  @!UP0 UPRMT UR5, UR4, 0x654, UR5 ;  /* 0x0000065404058896 */ /* 0x000fe20008000005 */
[----:B------:R-:W-:Y:S02]  /*3e10*/  UMOV UR8, 0xffff ;  /* 0x0000ffff00087882 */ /* 0x000fe40000000000 */
[----:B------:R-:W-:-:S06]  /*3e20*/  UMOV UR4, 0x1 ;  /* 0x0000000100047882 */ /* 0x000fcc0000000000 */
[----:B------:R-:W-:Y:S01]  /*3e30*/  @!P0 SYNCS.ARRIVE.TRANS64.RED.A1T0 RZ, [UR5], RZ ;  /* 0x000000ffffff89a7 */ /* 0x000fe20008100405 */
[----:B------:R-:W-:Y:S01]  /*3e40*/  NOP ;  /* 0x0000000000007918 */ /* 0x000fe20000000000 */
[----:B-1----:R-:W1:Y:S01]  /*3e50*/  LDS R0, [UR6+0x14] ;  /* 0x00001406ff007984 */ /* 0x002e620008000800 */
[----:B------:R-:W-:-:S04]  /*3e60*/  ULOP3.LUT UR5, UR21, 0xffff, URZ, 0xc0, !UPT ;  /* 0x0000ffff15057892 */ /* 0x000fc8000f8ec0ff */
[----:B------:R-:W-:-:S04]  /*3e70*/  USHF.R.U32.HI UR5, URZ, 0x5, UR5 ;  /* 0x00000005ff057899 */ /* 0x000fc80008011605 */
[----:B------:R-:W-:Y:S02]  /*3e80*/  USHF.L.U32 UR8, UR8, UR5, URZ ;  /* 0x0000000508087299 */ /* 0x000fe400080006ff */
[----:B------:R-:W-:-:S04]  /*3e90*/  USHF.L.U32 UR4, UR4, UR5, URZ ;  /* 0x0000000504047299 */ /* 0x000fc800080006ff */
[----:B-1----:R-:W-:-:S04]  /*3ea0*/  LOP3.LUT R0, R0, UR8, RZ, 0xc0, !PT ;  /* 0x0000000800007c12 */ /* 0x002fc8000f8ec0ff */
[----:B------:R-:W-:-:S13]  /*3eb0*/  ISETP.NE.AND P0, PT, R0, UR8, PT ;  /* 0x0000000800007c0c */ /* 0x000fda000bf05270 */
[----:B------:R-:W-:Y:S05]  /*3ec0*/  @P0 BRA `(.L_x_81) ;  /* 0x0000000000580947 */ /* 0x000fea0003800000 */
[----:B------:R-:W1:Y:S02]  /*3ed0*/  LDS R0, [UR6+0x18] ;  /* 0x00001806ff007984 */ /* 0x000e640008000800 */
[----:B-1----:R-:W-:-:S04]  /*3ee0*/  LOP3.LUT R0, R0, UR4, RZ, 0xc0, !PT ;  /* 0x0000000400007c12 */ /* 0x002fc8000f8ec0ff */
[----:B------:R-:W-:-:S13]  /*3ef0*/  ISETP.NE.AND P0, PT, R0, UR4, PT ;  /* 0x0000000400007c0c */ /* 0x000fda000bf05270 */
[----:B------:R-:W-:Y:S05]  /*3f00*/  @P0 BRA `(.L_x_82) ;  /* 0x00000000003c0947 */ /* 0x000fea0003800000 */
[----:B------:R-:W1:Y:S01]  /*3f10*/  S2R R2, SR_LANEID ;  /* 0x0000000000027919 */ /* 0x000e620000000000 */
[----:B------:R-:W-:Y:S01]  /*3f20*/  ULOP3.LUT UR8, URZ, UR8, URZ, 0x33, !UPT ;  /* 0x00000008ff087292 */ /* 0x000fe2000f8e33ff */
[----:B------:R-:W-:Y:S02]  /*3f30*/  VOTEU.ANY UR7, UPT, PT ;  /* 0x0000000000077886 */ /* 0x000fe400038e0100 */
[----:B------:R-:W-:-:S03]  /*3f40*/  UFLO.U32 UR7, UR7 ;  /* 0x00000007000772bd */ /* 0x000fc600080e0000 */
[----:B------:R-:W-:-:S04]  /*3f50*/  IMAD.U32 R0, RZ, RZ, UR8 ;  /* 0x00000008ff007e24 */ /* 0x000fc8000f8e00ff */
[----:B------:R2:W3:Y:S02]  /*3f60*/  REDUX UR5, R0 ;  /* 0x00000000000573c4 */ /* 0x0004e40000000000 */
[----:B------:R1:W-:Y:S02]  /*3f70*/  UTCATOMSWS.AND URZ, UR8 ;  /* 0x0000000800ff79e3 */ /* 0x0003e40008000000 */
[----:B-1----:R-:W-:Y:S02]  /*3f80*/  ISETP.EQ.U32.AND P0, PT, R2, UR7, PT ;  /* 0x0000000702007c0c */ /* 0x002fe4000bf02070 */
[----:B--2---:R-:W-:Y:S02]  /*3f90*/  LOP3.LUT R0, RZ, UR4, RZ, 0x33, !PT ;  /* 0x00000004ff007c12 */ /* 0x004fe4000f8e33ff */
[----:B---3--:R-:W-:Y:S02]  /*3fa0*/  MOV R2, UR5 ;  /* 0x0000000500027c02 */ /* 0x008fe40008000f00 */
[----:B------:R-:W1:Y:S07]  /*3fb0*/  REDUX UR4, R0 ;  /* 0x00000000000473c4 */ /* 0x000e6e0000000000 */
[----:B------:R2:W-:Y:S01]  /*3fc0*/  @P0 ATOMS.AND RZ, [UR6+0x14], R2 ;  /* 0x00001402ffff098c */ /* 0x0005e2000a800006 */
[----:B-1----:R-:W-:-:S05]  /*3fd0*/  IMAD.U32 R0, RZ, RZ, UR4 ;  /* 0x00000004ff007e24 */ /* 0x002fca000f8e00ff */
[----:B------:R2:W-:Y:S01]  /*3fe0*/  @P0 ATOMS.AND RZ, [UR6+0x18], R0 ;  /* 0x00001800ffff098c */ /* 0x0005e2000a800006 */
[----:B------:R-:W-:Y:S05]  /*3ff0*/  BRA `(.L_x_83) ;  /* 0x0000000000147947 */ /* 0x000fea0003800000 */
.L_x_82:
[----:B------:R-:W-:Y:S02]  /*4000*/  MOV R2, 0x4020 ;  /* 0x0000402000027802 */ /* 0x000fe40000000f00 */
[----:B---345:R-:W-:Y:S05]  /*4010*/  CALL.REL.NOINC `($__internal_0_$__cuda_sm10x_tcgen05_guardrail_trap_col_being_dealloced_not_returned_by_alloc) ;  /* 0x0000006400647944 */ /* 0x038fea0003c00000 */
[----:B------:R-:W-:Y:S05]  /*4020*/  BRA `(.L_x_83) ;  /* 0x0000000000087947 */ /* 0x000fea0003800000 */
.L_x_81:
[----:B------:R-:W-:Y:S02]  /*4030*/  MOV R2, 0x4050 ;  /* 0x0000405000027802 */ /* 0x000fe40000000f00 */
[----:B---345:R-:W-:Y:S05]  /*4040*/  CALL.REL.NOINC `($__internal_2_$__cuda_sm10x_tcgen05_guardrail_trap_unallocated_columns_being_dealloced) ;  /* 0x0000006400707944 */ /* 0x038fea0003c00000 */
.L_x_83:
[----:B------:R-:W-:Y:S01]  /*4050*/  NOP ;  /* 0x0000000000007918 */ /* 0x000fe20000000000 */
[----:B----4-:R-:W-:Y:S05]  /*4060*/  EXIT ;  /* 0x000000000000794d */ /* 0x010fea0003800000 */
.L_x_54:
[----:B------:R-:W-:-:S09]  /*4070*/  UISETP.NE.OR UP5, UPT, UR10, 0x3, !UP5 ;  /* 0x000000030a00788c */ /* 0x000fd2000efa5670 */
[----:B------:R-:W-:Y:S05]  /*4080*/  BRA.U UP5, `(.L_x_84) ;  /* 0x0000001105747547 */ /* 0x000fea000b800000 */
[----:B------:R-:W1:Y:S01]  /*4090*/  LDC R0, c[0x0][0xb30] ;  /* 0x0002cc00ff007b82 */ /* 0x000e620000000800 */
[----:B------:R-:W2:Y:S01]  /*40a0*/  LDCU.64 UR8, c[0x0][0x888] ;  /* 0x00011100ff0877ac */ /* 0x000ea20008000a00 */
[----:B------:R-:W-:Y:S02]  /*40b0*/  HFMA2 R27, -RZ, RZ, 0, 0 ;  /* 0x00000000ff1b7431 */ /* 0x000fe400000001ff */
[----:B------:R-:W-:Y:S01]  /*40c0*/  IMAD.MOV.U32 R29, RZ, RZ, 0x1 ;  /* 0x00000001ff1d7424 */ /* 0x000fe200078e00ff */
[----:B------:R-:W-:Y:S01]  /*40d0*/  MOV R25, 0x1000 ;  /* 0x0000100000197802 */ /* 0x000fe20000000f00 */
[----:B------:R-:W3:Y:S01]  /*40e0*/  LDCU.64 UR4, c[0x0][0x890] ;  /* 0x00011200ff0477ac */ /* 0x000ee20008000a00 */
[----:B------:R-:W-:Y:S01]  /*40f0*/  IMAD.MOV.U32 R28, RZ, RZ, RZ ;  /* 0x000000ffff1c7224 */ /* 0x000fe200078e00ff */
[----:B------:R-:W4:Y:S01]  /*4100*/  LDC R24, c[0x0][0x370] ;  /* 0x0000dc00ff187b82 */ /* 0x000f220000000800 */
[----:B------:R-:W-:Y:S01]  /*4110*/  UMOV UR7, 0x400 ;  /* 0x0000040000077882 */ /* 0x000fe20000000000 */
[----:B------:R-:W-:-:S02]  /*4120*/  UPLOP3.LUT UP1, UPT, UPT, UPT, UPT, 0x40, 0x4 ;  /* 0x000000000004789c */ /* 0x000fc40003f2e870 */
[----:B------:R-:W-:-:S04]  /*4130*/  ULEA UR7, UR37, UR7, 0x18 ;  /* 0x0000000725077291 */ /* 0x000fc8000f8ec0ff */
[----:B------:R-:W4:Y:S01]  /*4140*/  LDC R3, c[0x0][0xb0c] ;  /* 0x0002c300ff037b82 */ /* 0x000f220000000800 */
[----:B------:R-:W-:Y:S02]  /*4150*/  UIADD3 UR13, UPT, UPT, UR7, 0x48, URZ ;  /* 0x00000048070d7890 */ /* 0x000fe4000fffe0ff */
[----:B--2---:R-:W-:Y:S02]  /*4160*/  UISETP.NE.U32.AND UP3, UPT, UR8, URZ, UPT ;  /* 0x000000ff0800728c */ /* 0x004fe4000bf65070 */
[----:B------:R-:W-:Y:S02]  /*4170*/  UIADD3 UR41, UPT, UPT, UR7, 0x30, URZ ;  /* 0x0000003007297890 */ /* 0x000fe4000fffe0ff */
[----:B---3--:R-:W-:Y:S01]  /*4180*/  UISETP.NE.U32.AND UP4, UPT, UR4, URZ, UPT ;  /* 0x000000ff0400728c */ /* 0x008fe2000bf85070 */
[----:B------:R-:W2:Y:S01]  /*4190*/  LDC R18, c[0x0][0xb20] ;  /* 0x0002c800ff127b82 */ /* 0x000ea20000000800 */
[----:B-1----:R-:W-:Y:S01]  /*41a0*/  ISETP.NE.AND P1, PT, R0, 0x1, PT ;  /* 0x000000010000780c */ /* 0x002fe20003f25270 */
[----:B------:R-:W-:-:S02]  /*41b0*/  UISETP.NE.AND.EX UP3, UPT, UR9, URZ, UPT, UP3 ;  /* 0x000000ff0900728c */ /* 0x000fc4000bf65330 */
[----:B------:R-:W-:Y:S02]  /*41c0*/  UIADD3 UR33, UPT, UPT, UR7, 0x38, URZ ;  /* 0x0000003807217890 */ /* 0x000fe4000fffe0ff */
[----:B------:R-:W-:Y:S02]  /*41d0*/  UIADD3 UR25, UPT, UPT, UR7, 0x40, URZ ;  /* 0x0000004007197890 */ /* 0x000fe4000fffe0ff */
[----:B------:R-:W1:Y:S01]  /*41e0*/  LDC.64 R30, c[0x0][0x348] ;  /* 0x0000d200ff1e7b82 */ /* 0x000e620000000a00 */
[----:B------:R-:W-:Y:S02]  /*41f0*/  UPRMT UR13, UR37, 0x654, UR13 ;  /* 0x00000654250d7896 */ /* 0x000fe4000800000d */
[----:B------:R-:W-:-:S05]  /*4200*/  UISETP.NE.AND.EX UP4, UPT, UR5, URZ, UPT, UP4 ;  /* 0x000000ff0500728c */ /* 0x000fca000bf85340 */
[----:B------:R-:W3:Y:S08]  /*4210*/  LDC.64 R16, c[0x0][0xb10] ;  /* 0x0002c400ff107b82 */ /* 0x000ef00000000a00 */
[----:B------:R-:W1:Y:S08]  /*4220*/  LDC.64 R6, c[0x0][0xb18] ;  /* 0x0002c600ff067b82 */ /* 0x000e700000000a00 */
[----:B------:R-:W1:Y:S08]  /*4230*/  LDC.64 R4, c[0x0][0xb28] ;  /* 0x0002ca00ff047b82 */ /* 0x000e700000000a00 */
[----:B--2-4-:R-:W1:Y:S02]  /*4240*/  LDC R19, c[0x0][0x374] ;  /* 0x0000dd00ff137b82 */ /* 0x014e640000000800 */
.L_x_95:
[C---:B------:R-:W-:Y:S02]  /*4250*/  LEA R0, R28.reuse, UR7, 0x3 ;  /* 0x000000071c007c11 */ /* 0x040fe4000f8e18ff */
[----:B------:R-:W-:Y:S02]  /*4260*/  SHF.L.U32 R2, R27, 0x1f, RZ ;  /* 0x0000001f1b027819 */ /* 0x000fe400000006ff */
[----:B------:R-:W-:Y:S02]  /*4270*/  LEA R20, R28, UR7, 0x4 ;  /* 0x000000071c147c11 */ /* 0x000fe4000f8e20ff */
[----:B--2---:R-:W2:Y:S02]  /*4280*/  SYNCS.PHASECHK.TRANS64.TRYWAIT P0, [R0+URZ+0x80], R2 ;  /* 0x00008002000075a7 */ /* 0x004ea400080011ff */
[----:B--2---:R-:W-:Y:S05]  /*4290*/  @!P0 BRA `(.L_x_85) ;  /* 0x0000005c00788947 */ /* 0x004fea0003800000 */
.L_x_170:
[----:B------:R-:W-:Y:S01]  /*42a0*/  ISETP.GE.AND P0, PT, R40, 0x1, PT ;  /* 0x000000012800780c */ /* 0x000fe20003f06270 */
[----:B------:R-:W4:Y:S01]  /*42b0*/  LDS.128 R20, [R20+0x110] ;  /* 0x0001100014147984 */ /* 0x000f220000000c00 */
[----:B--2---:R-:W-:Y:S01]  /*42c0*/  VIADD R0, R0, 0x90 ;  /* 0x0000009000007836 */ /* 0x004fe20000000000 */
[----:B------:R-:W-:Y:S01]  /*42d0*/  @!PT LDS RZ, [RZ] ;  /* 0x00000000fffff984 */ /* 0x000fe20000000800 */
[----:B------:R-:W-:Y:S01]  /*42e0*/  @!PT LDS RZ, [RZ] ;  /* 0x00000000fffff984 */ /* 0x000fe20000000800 */
[----:B------:R-:W-:Y:S01]  /*42f0*/  @!PT LDS RZ, [RZ] ;  /* 0x00000000fffff984 */ /* 0x000fe20000000800 */
[----:B------:R-:W-:Y:S01]  /*4300*/  @!PT LDS RZ, [RZ] ;  /* 0x00000000fffff984 */ /* 0x000fe20000000800 */
[----:B------:R2:W-:Y:S06]  /*4310*/  MEMBAR.ALL.CTA ;  /* 0x0000000000007992 */ /* 0x0005ec0000008000 */
[----:B--2---:R-:W2:Y:S01]  /*4320*/  FENCE.VIEW.ASYNC.S ;  /* 0x00000000000073c6 */ /* 0x004ea20000000000 */
[----:B------:R-:W-:Y:S04]  /*4330*/  PRMT R0, RZ, 0x654, R0 ;  /* 0x00000654ff007816 */ /* 0x000fe80000000000 */
[----:B--2---:R2:W-:Y:S01]  /*4340*/  SYNCS.ARRIVE.TRANS64.RED.A1T0 RZ, [R0+URZ], RZ ;  /* 0x000000ff00ff79a7 */ /* 0x0045e200081004ff */
[----:B----4-:R-:W-:Y:S11]  /*4350*/  LOP3.LUT P3, RZ, R22, 0x1, RZ, 0xc0, !PT ;  /* 0x0000000116ff7812 */ /* 0x010ff6000786c0ff */
[----:B------:R-:W-:Y:S02]  /*4360*/  @!UPT UIADD3 URZ, UPT, UPT, URZ, URZ, URZ ;  /* 0x000000fffffff290 */ /* 0x000fe4000fffe0ff */
[----:B------:R-:W-:Y:S02]  /*4370*/  @P3 MOV R11, R20 ;  /* 0x00000014000b3202 */ /* 0x000fe40000000f00 */
[----:B------:R-:W-:Y:S01]  /*4380*/  @P3 LOP3.LUT R10, R21, 0xffff, RZ, 0xc0, !PT ;  /* 0x0000ffff150a3812 */ /* 0x000fe200078ec0ff */
[----:B--2---:R-:W-:Y:S06]  /*4390*/  @!P0 BRA `(.L_x_86) ;  /* 0x0000000000a48947 */ /* 0x004fec0003800000 */
[-C--:B-1----:R-:W-:Y:S01]  /*43a0*/  IMAD.HI.U32 R0, R19, R7.reuse, RZ ;  /* 0x0000000713007227 */ /* 0x082fe200078e00ff */
[----:B------:R-:W-:Y:S02]  /*43b0*/  ISETP.NE.AND P0, PT, R6, 0x1, PT ;  /* 0x000000010600780c */ /* 0x000fe40003f05270 */
[----:B------:R-:W-:Y:S01]  /*43c0*/  ISETP.NE.AND P2, PT, R40, 0x1, PT ;  /* 0x000000012800780c */ /* 0x000fe20003f45270 */
[----:B---3--:R-:W-:Y:S01]  /*43d0*/  IMAD.HI.U32 R9, R24, R16, RZ ;  /* 0x0000001018097227 */ /* 0x008fe200078e00ff */
[----:B------:R-:W-:Y:S02]  /*43e0*/  SHF.R.U32.HI R0, RZ, R18, R0 ;  /* 0x00000012ff007219 */ /* 0x000fe40000011600 */
[----:B------:R-:W-:Y:S01]  /*43f0*/  ISETP.NE.AND P4, PT, R3, 0x1, PT ;  /* 0x000000010300780c */ /* 0x000fe20003f85270 */
[----:B------:R-:W-:Y:S01]  /*4400*/  IMAD.HI.U32 R13, R10, R7, RZ ;  /* 0x000000070a0d7227 */ /* 0x000fe200078e00ff */
[----:B------:R-:W-:Y:S02]  /*4410*/  SHF.R.U32.HI R9, RZ, R17, R9 ;  /* 0x00000011ff097219 */ /* 0x000fe40000011609 */
[----:B------:R-:W-:Y:S01]  /*4420*/  SEL R0, R19, R0, !P0 ;  /* 0x0000000013007207 */ /* 0x000fe20004000000 */
[----:B------:R-:W-:Y:S01]  /*4430*/  IMAD.HI.U32 R12, R11, R16, RZ ;  /* 0x000000100b0c7227 */ /* 0x000fe200078e00ff */
[----:B------:R-:W-:Y:S03]  /*4440*/  SEL R9, R24, R9, !P4 ;  /* 0x0000000918097207 */ /* 0x000fe60006000000 */
[-C--:B------:R-:W-:Y:S01]  /*4450*/  IMAD.HI.U32 R8, R0, R4.reuse, RZ ;  /* 0x0000000400087227 */ /* 0x080fe200078e00ff */
[----:B------:R-:W-:Y:S03]  /*4460*/  SHF.R.U32.HI R12, RZ, R17, R12 ;  /* 0x00000011ff0c7219 */ /* 0x000fe6000001160c */
[----:B------:R-:W-:Y:S01]  /*4470*/  IMAD.HI.U32 R2, R9, R4, RZ ;  /* 0x0000000409027227 */ /* 0x000fe200078e00ff */
[-C--:B------:R-:W-:Y:S02]  /*4480*/  @P2 SHF.R.U32.HI R0, RZ, R5.reuse, R8 ;  /* 0x00000005ff002219 */ /* 0x080fe40000011608 */
[----:B------:R-:W-:Y:S02]  /*4490*/  SHF.R.U32.HI R8, RZ, R18, R13 ;  /* 0x00000012ff087219 */ /* 0x000fe4000001160d */
[----:B------:R-:W-:Y:S01]  /*44a0*/  @P2 SHF.R.U32.HI R9, RZ, R5, R2 ;  /* 0x00000005ff092219 */ /* 0x000fe20000011602 */
[----:B------:R-:W-:Y:S01]  /*44b0*/  IMAD R0, R40, R0, RZ ;  /* 0x0000000028007224 */ /* 0x000fe200078e02ff */
[----:B------:R-:W-:Y:S02]  /*44c0*/  SEL R8, R10, R8, !P0 ;  /* 0x000000080a087207 */ /* 0x000fe40004000000 */
[----:B------:R-:W-:Y:S01]  /*44d0*/  SEL R2, R11, R12, !P4 ;  /* 0x0000000c0b027207 */ /* 0x000fe20006000000 */
[----:B------:R-:W-:Y:S01]  /*44e0*/  IMAD R12, R40, R9, RZ ;  /* 0x00000009280c7224 */ /* 0x000fe200078e02ff */
[C---:B------:R-:W-:Y:S01]  /*44f0*/  ISETP.GE.AND P0, PT, R8.reuse, R0, PT ;  /* 0x000000000800720c */ /* 0x040fe20003f06270 */
[----:B------:R-:W-:Y:S03]  /*4500*/  IMAD.HI.U32 R0, R8, R4, RZ ;  /* 0x0000000408007227 */ /* 0x000fe600078e00ff */
[----:B------:R-:W-:Y:S02]  /*4510*/  ISETP.GE.OR P0, PT, R2, R12, P0 ;  /* 0x0000000c0200720c */ /* 0x000fe40000706670 */
[-C--:B------:R-:W-:Y:S04]  /*4520*/  SHF.R.U32.HI R0, RZ, R5.reuse, R0 ;  /* 0x00000005ff007219 */ /* 0x080fe80000011600 */
[----:B------:R-:W-:Y:S05]  /*4530*/  SEL R13, R8, R0, !P2 ;  /* 0x00000000080d7207 */ /* 0x000fea0005000000 */
[----:B------:R-:W-:Y:S02]  /*4540*/  IMAD.MOV R12, RZ, RZ, -R13 ;  /* 0x000000ffff0c7224 */ /* 0x000fe400078e0a0d */
[----:B------:R-:W-:Y:S04]  /*4550*/  @!P0 IMAD.HI.U32 R0, R2, R4, RZ ;  /* 0x0000000402008227 */ /* 0x000fe800078e00ff */
[----:B------:R-:W-:Y:S01]  /*4560*/  IMAD R12, R40, R12, R8 ;  /* 0x0000000c280c7224 */ /* 0x000fe200078e0208 */
[----:B------:R-:W-:Y:S04]  /*4570*/  @!P0 SHF.R.U32.HI R0, RZ, R5, R0 ;  /* 0x00000005ff008219 */ /* 0x000fe80000011600 */
[----:B------:R-:W-:Y:S04]  /*4580*/  @!P0 SEL R0, R2, R0, !P2 ;  /* 0x0000000002008207 */ /* 0x000fe80005000000 */
[----:B------:R-:W-:Y:S01]  /*4590*/  @!P0 IADD3 R13, PT, PT, R13, -R0, RZ ;  /* 0x800000000d0d8210 */ /* 0x000fe20007ffe0ff */
[----:B------:R-:W-:Y:S01]  /*45a0*/  @!P0 IMAD R0, R9, R12, R0 ;  /* 0x0000000c09008224 */ /* 0x000fe200078e0200 */
[----:B------:R-:W-:Y:S01]  /*45b0*/  IADD3 R9, PT, PT, -R8, RZ, RZ ;  /* 0x000000ff08097210 */ /* 0x000fe20007ffe1ff */
[--C-:B------:R-:W-:Y:S02]  /*45c0*/  IMAD.MOV R12, RZ, RZ, -R2.reuse ;  /* 0x000000ffff0c7224 */ /* 0x100fe400078e0a02 */
[----:B------:R-:W-:Y:S02]  /*45d0*/  @!P0 IMAD R8, R13, R40, R2 ;  /* 0x000000280d088224 */ /* 0x000fe400078e0202 */
[----:B------:R-:W-:Y:S02]  /*45e0*/  @!P0 IMAD.MOV.U32 R2, RZ, RZ, R0 ;  /* 0x000000ffff028224 */ /* 0x000fe400078e0000 */
[----:B------:R-:W-:Y:S02]  /*45f0*/  IMAD R11, R3, R12, R11 ;  /* 0x0000000c030b7224 */ /* 0x000fe400078e020b */
[----:B------:R-:W-:Y:S02]  /*4600*/  IMAD R10, R6, R9, R10 ;  /* 0x00000009060a7224 */ /* 0x000fe400078e020a */
[----:B------:R-:W-:Y:S02]  /*4610*/  IMAD R11, R2, R3, R11 ;  /* 0x00000003020b7224 */ /* 0x000fe400078e020b */
[----:B------:R-:W-:Y:S02]  /*4620*/  IMAD R10, R8, R6, R10 ;  /* 0x00000006080a7224 */ /* 0x000fe400078e020a */
.L_x_86:
[----:B------:R-:W-:Y:S05]  /*4630*/  BRA.U UP1, `(.L_x_87) ;  /* 0x0000000101107547 */ /* 0x000fea000b800000 */
[----:B------:R-:W-:Y:S04]  /*4640*/  MOV R2, UR6 ;  /* 0x0000000600027c02 */ /* 0x000fe80008000f00 */
[----:B------:R-:W-:Y:S04]  /*4650*/  SHF.L.U32 R2, R2, 0x1f, RZ ;  /* 0x0000001f02027819 */ /* 0x000fe800000006ff */
[----:B------:R-:W2:Y:S02]  /*4660*/  SYNCS.PHASECHK.TRANS64.TRYWAIT P0, [UR7+0x78], R2 ;  /* 0x00007802ff0075a7 */ /* 0x000ea40008001107 */
[----:B--2---:R-:W-:Y:S05]  /*4670*/  @!P0 BRA `(.L_x_88) ;  /* 0x0000005800948947 */ /* 0x004fea0003800000 */
.L_x_87:
[----:B------:R-:W-:Y:S02]  /*4680*/  R2UR UR42, R15 ;  /* 0x000000000f2a72ca */ /* 0x000fe400000e0000 */
[----:B------:R-:W-:Y:S02]  /*4690*/  R2UR UR43, R14 ;  /* 0x000000000e2b72ca */ /* 0x000fe400000e0000 */
[----:B------:R-:W-:Y:S02]  /*46a0*/  ISETP.NE.U32.AND P2, PT, RZ, UR4, PT ;  /* 0x00000004ff007c0c */ /* 0x000fe4000bf45070 */
[----:B------:R-:W-:Y:S02]  /*46b0*/  SHF.L.U32 R14, R29, 0x1f, RZ ;  /* 0x0000001f1d0e7819 */ /* 0x000fe400000006ff */
[----:B------:R-:W-:Y:S05]  /*46c0*/  ISETP.NE.AND.EX P2, PT, RZ, UR5, PT, P2 ;  /* 0x00000005ff007c0c */ /* 0x000fea000bf45320 */
[----:B------:R-:W-:Y:S02]  /*46d0*/  USHF.L.U32 UR42, UR42, 0x8, URZ ;  /* 0x000000082a2a7899 */ /* 0x000fe400080006ff */
[----:B------:R-:W-:Y:S01]  /*46e0*/  USHF.L.U32 UR43, UR43, 0x6, URZ ;  /* 0x000000062b2b7899 */ /* 0x000fe200080006ff */
[----:B------:R-:W-:Y:S11]  /*46f0*/  BRA.U !UP4, `(.L_x_89) ;  /* 0x000000010c347547 */ /* 0x000ff6000b800000 */
[----:B------:R-:W-:Y:S01]  /*4700*/  UPLOP3.LUT UP0, UPT, UPT, UPT, UP3, 0x80, 0x8 ;  /* 0x000000000008789c */ /* 0x000fe20003f0f030 */
[----:B--2---:R-:W-:Y:S02]  /*4710*/  HFMA2 R0, -RZ, RZ, 0, 5.9604644775390625e-08 ;  /* 0x00000001ff007431 */ /* 0x004fe400000001ff */
[----:B------:R-:W-:Y:S03]  /*4720*/  IMAD.MOV.U32 R96, RZ, RZ, 0x1 ;  /* 0x00000001ff607424 */ /* 0x000fe600078e00ff */
[----:B------:R-:W-:Y:S05]  /*4730*/  PLOP3.LUT P0, PT, PT, PT, UP0, 0x80, 0x8 ;  /* 0x000000000008781c */ /* 0x000fea0003f0f008 */
[----:B------:R-:W2:Y:S01]  /*4740*/  @UP0 LDCU.64 UR10, c[0x0][0x888] ;  /* 0x00011100ff0a07ac */ /* 0x000ea20008000a00 */
[----:B------:R-:W-:Y:S07]  /*4750*/  @UP0 UIMAD UR8, UR36, UR4, URZ ;  /* 0x00000004240802a4 */ /* 0x000fee000f8e02ff */
[----:B------:R-:W-:Y:S01]  /*4760*/  @!P0 PRMT R96, R0, 0x7610, R96 ;  /* 0x0000761000608816 */ /* 0x000fe20000000060 */
[----:B--2---:R-:W-:Y:S03]  /*4770*/  @UP0 UIMAD.WIDE UR10, UR8, 0x4, UR10 ;  /* 0x00000004080a08a5 */ /* 0x004fe6000f8e020a */
[----:B------:R-:W2:Y:S03]  /*4780*/  @!UP0 LDCU UR8, c[0x0][0x880] ;  /* 0x00011000ff0887ac */ /* 0x000ea60008000800 */
[----:B------:R-:W-:Y:S01]  /*4790*/  IMAD.U32 R8, RZ, RZ, UR10 ;  /* 0x0000000aff087e24 */ /* 0x000fe2000f8e00ff */
[----:B------:R-:W-:Y:S05]  /*47a0*/  MOV R9, UR11 ;  /* 0x0000000b00097c02 */ /* 0x000fea0008000f00 */
[----:B-----5:R4:W5:Y:S02]  /*47b0*/  @P0 LDG.E R49, desc[UR46][R8.64] ;  /* 0x0000002e08310981 */ /* 0x020964000c1e1900 */
[----:B--2-4-:R-:W-:Y:S07]  /*47c0*/  @!P0 IMAD.U32 R49, RZ, RZ, UR8 ;  /* 0x00000008ff318e24 */ /* 0x014fee000f8e00ff */
.L_x_89:
[----:B-----5:R-:W-:Y:S01]  /*47d0*/  @!P2 FSETP.EQ.AND P0, PT, R49, RZ, PT ;  /* 0x000000ff3100a20b */ /* 0x020fe20003f02000 */
[----:B------:R-:W-:Y:S01]  /*47e0*/  @!UPT UIADD3 URZ, UPT, UPT, URZ, URZ, URZ ;  /* 0x000000fffffff290 */ /* 0x000fe2000fffe0ff */
[----:B------:R-:W-:Y:S11]  /*47f0*/  @!P2 BRA `(.L_x_90) ;  /* 0x000000000014a947 */ /* 0x000ff60003800000 */
[----:B------:R-:W-:Y:S02]  /*4800*/  LOP3.LUT P2, RZ, R96, 0xff, RZ, 0xc0, !PT ;  /* 0x000000ff60ff7812 */ /* 0x000fe4000784c0ff */
[----:B------:R-:W-:Y:S04]  /*4810*/  PLOP3.LUT P0, PT, PT, PT, UP0, 0x80, 0x8 ;  /* 0x000000000008781c */ /* 0x000fe80003f0f008 */
[----:B------:R-:W-:Y:S07]  /*4820*/  PLOP3.LUT P0, PT, P0, PT, PT, 0x8, 0x80 ;  /* 0x000000000080781c */ /* 0x000fee000070e170 */
[----:B------:R-:W-:Y:S11]  /*4830*/  @P2 FSETP.EQ.AND P0, PT, R49, RZ, PT ;  /* 0x000000ff3100220b */ /* 0x000ff60003f02000 */
[----:B------:R-:W-:Y:S02]  /*4840*/  @!UPT UIADD3 URZ, UPT, UPT, URZ, URZ, URZ ;  /* 0x000000fffffff290 */ /* 0x000fe4000fffe0ff */
.L_x_90:
[----:B------:R-:W4:Y:S01]  /*4850*/  SYNCS.PHASECHK.TRANS64.TRYWAIT P2, [UR7+0x50], R14 ;  /* 0x0000500eff0075a7 */ /* 0x000f220008041107 */
[----:B------:R-:W-:Y:S04]  /*4860*/  ELECT P4, URZ, PT ;  /* 0x0000000000ff782f */ /* 0x000fe80003880000 */
[----:B------:R-:W-:Y:S11]  /*4870*/  PLOP3.LUT P4, PT, P0, P4, PT, 0xf2, 0x2f ;  /* 0x00000000002f781c */ /* 0x000ff60000789e72 */
[----:B------:R-:W-:Y:S02]  /*4880*/  @!UPT UIADD3 URZ, UPT, UPT, URZ, URZ, URZ ;  /* 0x000000fffffff290 */ /* 0x000fe4000fffe0ff */
[----:B-1----:R-:W-:Y:S05]  /*4890*/  @!P4 IADD3 R8, P0, PT, R30, 0x580, RZ ;  /* 0x000005801e08c810 */ /* 0x002fea0007f1e0ff */
[----:B--2---:R-:W-:Y:S01]  /*48a0*/  @!P4 IMAD.X R2, RZ, RZ, R31, P0 ;  /* 0x000000ffff02c224 */ /* 0x004fe200000e061f */
[----:B----4-:R-:W-:Y:S07]  /*48b0*/  @!P2 BRA `(.L_x_91) ;  /* 0x00000058001ca947 */ /* 0x010fee0003800000 */
.L_x_173:
[----:B------:R-:W-:Y:S01]  /*48c0*/  @!P4 R2UR UR9, R8 ;  /* 0x000000000809c2ca */ /* 0x000fe200000e0000 */
[----:B------:R-:W-:Y:S01]  /*48d0*/  VOTEU.ALL UP1, P4 ;  /* 0x0000000000ff7886 */ /* 0x000fe20002020000 */
[----:B------:R-:W-:Y:S01]  /*48e0*/  @!P4 R2UR UR8, R2 ;  /* 0x000000000208c2ca */ /* 0x000fe200000e0000 */
[----:B------:R-:W-:Y:S01]  /*48f0*/  VOTEU.ALL UP2, P4 ;  /* 0x0000000000ff7886 */ /* 0x000fe20002040000 */
[----:B------:R-:W-:Y:S01]  /*4900*/  UMOV UR16, 0x0 ;  /* 0x0000000000107882 */ /* 0x000fe20000000000 */
[----:B------:R-:W-:Y:S01]  /*4910*/  UMOV UR17, 0x10000000 ;  /* 0x1000000000117882 */ /* 0x000fe20000000000 */
[----:B------:R-:W-:Y:S01]  /*4920*/  @!UP1 UIADD3 UR40, UPT, UPT, UR7, 0x200, URZ ;  /* 0x0000020007289890 */ /* 0x000fe2000fffe0ff */
[----:B-1----:R-:W-:Y:S01]  /*4930*/  @!P4 IMAD.MOV.U32 R0, RZ, RZ, 0x1000 ;  /* 0x00001000ff00c424 */ /* 0x002fe200078e00ff */
[----:B------:R-:W-:Y:S01]  /*4940*/  UMOV UR44, UR36 ;  /* 0x00000024002c7c82 */ /* 0x000fe20008000000 */
[----:B------:R-:W-:Y:S01]  /*4950*/  @!UP1 UIADD3 UR10, UPT, UPT, UR42, 0x80, URZ ;  /* 0x000000802a0a9890 */ /* 0x000fe2000fffe0ff */
[----:B------:R-:W-:Y:S01]  /*4960*/  UMOV UR11, UR43 ;  /* 0x0000002b000b7c82 */ /* 0x000fe20008000000 */
[----:B------:R-:W-:Y:S02]  /*4970*/  UMOV UR12, UR36 ;  /* 0x00000024000c7c82 */ /* 0x000fe40008000000 */
[----:B------:R-:W-:Y:S01]  /*4980*/  IMAD.U32 R8, RZ, RZ, UR9 ;  /* 0x00000009ff087e24 */ /* 0x000fe2000f8e00ff */
[----:B------:R-:W-:Y:S01]  /*4990*/  UMOV UR9, UR41 ;  /* 0x0000002900097c82 */ /* 0x000fe20008000000 */
[----:B------:R-:W-:Y:S01]  /*49a0*/  IMAD.U32 R9, RZ, RZ, UR8 ;  /* 0x00000008ff097e24 */ /* 0x000fe2000f8e00ff */
[----:B------:R-:W-:Y:S02]  /*49b0*/  @!UP1 UIADD3 UR8, UPT, UPT, UR7, 0xa00, URZ ;  /* 0x00000a0007089890 */ /* 0x000fe4000fffe0ff */
[----:B------:R-:W-:Y:S01]  /*49c0*/  @!P4 R2UR UR18, R8 ;  /* 0x000000000812c2ca */ /* 0x000fe200000e0000 */
[----:B------:R-:W-:Y:S01]  /*49d0*/  VOTEU.ALL UP1, P4 ;  /* 0x0000000000ff7886 */ /* 0x000fe20002020000 */
[----:B------:R-:W-:Y:S01]  /*49e0*/  @!P4 R2UR UR19, R9 ;  /* 0x000000000913c2ca */ /* 0x000fe200000e0000 */
[----:B------:R-:W-:Y:S01]  /*49f0*/  UPRMT UR14, UR37, 0x654, UR41 ;  /* 0x00000654250e7896 */ /* 0x000fe20008000029 */
[----:B------:R-:W-:Y:S05]  /*4a00*/  @!P4 IADD3 R8, P0, PT, R30, 0x580, RZ ;  /* 0x000005801e08c810 */ /* 0x000fea0007f1e0ff */
[----:B------:R-:W-:Y:S06]  /*4a10*/  @!P4 IMAD.X R2, RZ, RZ, R31, P0 ;  /* 0x000000ffff02c224 */ /* 0x000fec00000e061f */
[----:B------:R1:W-:Y:S01]  /*4a20*/  @!UP2 UTMALDG.3D [UR40], [UR18], desc[UR16] ;  /* 0x000010281200a5b4 */ /* 0x0003e20008011000 */
[----:B------:R1:W-:Y:S01]  /*4a30*/  @!UP1 UTMALDG.3D [UR8], [UR18], desc[UR16] ;  /* 0x00001008120095b4 */ /* 0x0003e20008011000 */
[----:B------:R1:W-:Y:S01]  /*4a40*/  @!P4 SYNCS.ARRIVE.TRANS64.RED.A0TR RZ, [UR7+0x30], R0 ;  /* 0x00003000ffffc9a7 */ /* 0x0003e20008300407 */
[----:B------:R-:W-:Y:S01]  /*4a50*/  SYNCS.ARRIVE.TRANS64.RED.A1T0 RZ, [UR14], RZ ;  /* 0x000000ffffff79a7 */ /* 0x000fe2000810040e */
[----:B------:R-:W2:Y:S02]  /*4a60*/  SYNCS.PHASECHK.TRANS64.TRYWAIT P2, [UR7+0x58], R14 ;  /* 0x0000580eff0075a7 */ /* 0x000ea40008041107 */
[----:B-12---:R-:W-:Y:S05]  /*4a70*/  @!P2 BRA `(.L_x_92) ;  /* 0x0000005400c4a947 */ /* 0x006fea0003800000 */
.L_x_175:
        /* <DEDUP_REMOVED lines=8> */
[----:B------:R-:W-:Y:S01]  /*4b00*/  @!UP1 UIADD3 UR32, UPT, UPT, UR7, 0x1200, URZ ;  /* 0x0000120007209890 */ /* 0x000fe2000fffe0ff */
[----:B------:R-:W-:Y:S01]  /*4b10*/  UMOV UR35, UR43 ;  /* 0x0000002b00237c82 */ /* 0x000fe20008000000 */
[----:B------:R-:W-:Y:S03]  /*4b20*/  @!UP1 UIADD3 UR10, UPT, UPT, UR42, 0xa0, URZ ;  /* 0x000000a02a0a9890 */ /* 0x000fe6000fffe0ff */
[----:B------:R-:W-:Y:S01]  /*4b30*/  IMAD.U32 R8, RZ, RZ, UR9 ;  /* 0x00000009ff087e24 */ /* 0x000fe2000f8e00ff */
[----:B------:R-:W-:Y:S01]  /*4b40*/  UMOV UR9, UR33 ;  /* 0x0000002100097c82 */ /* 0x000fe20008000000 */
[----:B------:R-:W-:Y:S01]  /*4b50*/  IMAD.U32 R9, RZ, RZ, UR8 ;  /* 0x00000008ff097e24 */ /* 0x000fe2000f8e00ff */
[----:B------:R-:W-:Y:S02]  /*4b60*/  @!UP1 UIADD3 UR8, UPT, UPT, UR7, 0x1a00, URZ ;  /* 0x00001a0007089890 */ /* 0x000fe4000fffe0ff */
[----:B------:R-:W-:Y:S01]  /*4b70*/  @!P4 R2UR UR18, R8 ;  /* 0x000000000812c2ca */ /* 0x000fe200000e0000 */
[----:B------:R-:W-:Y:S01]  /*4b80*/  VOTEU.ALL UP1, P4 ;  /* 0x0000000000ff7886 */ /* 0x000fe20002020000 */
[----:B------:R-:W-:Y:S01]  /*4b90*/  @!P4 R2UR UR19, R9 ;  /* 0x000000000913c2ca */ /* 0x000fe200000e0000 */
[----:B------:R-:W-:Y:S01]  /*4ba0*/  UMOV UR11, UR43 ;  /* 0x0000002b000b7c82 */ /* 0x000fe20008000000 */
[----:B------:R-:W-:Y:S01]  /*4bb0*/  UMOV UR12, UR36 ;  /* 0x00000024000c7c82 */ /* 0x000fe20008000000 */
[----:B------:R-:W-:Y:S01]  /*4bc0*/  UPRMT UR14, UR37, 0x654, UR33 ;  /* 0x00000654250e7896 */ /* 0x000fe20008000021 */
[----:B------:R-:W-:Y:S05]  /*4bd0*/  @!P4 IADD3 R8, P0, PT, R30, 0x580, RZ ;  /* 0x000005801e08c810 */ /* 0x000fea0007f1e0ff */
[----:B------:R-:W-:Y:S04]  /*4be0*/  @!P4 IMAD.X R2, RZ, RZ, R31, P0 ;  /* 0x000000ffff02c224 */ /* 0x000fe800000e061f */
[----:B------:R1:W-:Y:S01]  /*4bf0*/  @!UP2 UTMALDG.3D [UR32], [UR18], desc[UR16] ;  /* 0x000010201200a5b4 */ /* 0x0003e20008011000 */
[----:B------:R1:W-:Y:S01]  /*4c00*/  @!UP1 UTMALDG.3D [UR8], [UR18], desc[UR16] ;  /* 0x00001008120095b4 */ /* 0x0003e20008011000 */
[----:B------:R1:W-:Y:S01]  /*4c10*/  @!P4 SYNCS.ARRIVE.TRANS64.RED.A0TR RZ, [UR7+0x38], R0 ;  /* 0x00003800ffffc9a7 */ /* 0x0003e20008300407 */
[----:B------:R-:W-:Y:S01]  /*4c20*/  SYNCS.ARRIVE.TRANS64.RED.A1T0 RZ, [UR14], RZ ;  /* 0x000000ffffff79a7 */ /* 0x000fe2000810040e */
[----:B------:R-:W2:Y:S02]  /*4c30*/  SYNCS.PHASECHK.TRANS64.TRYWAIT P2, [UR7+0x60], R14 ;  /* 0x0000600eff0075a7 */ /* 0x000ea40008041107 */
[----:B-12---:R-:W-:Y:S05]  /*4c40*/  @!P2 BRA `(.L_x_93) ;  /* 0x000000540068a947 */ /* 0x006fea0003800000 */
.L_x_177:
[----:B------:R-:W2:Y:S01]  /*4c50*/  LDC.64 R12, c[0x0][0xb18] ;  /* 0x0002c600ff0c7b82 */ /* 0x000ea20000000a00 */
[----:B------:R-:W-:Y:S01]  /*4c60*/  @!P4 R2UR UR8, R2 ;  /* 0x000000000208c2ca */ /* 0x000fe200000e0000 */
[----:B------:R-:W-:Y:S01]  /*4c70*/  VOTEU.ALL UP1, P4 ;  /* 0x0000000000ff7886 */ /* 0x000fe20002020000 */
[----:B------:R-:W-:Y:S01]  /*4c80*/  @!P4 R2UR UR9, R8 ;  /* 0x000000000809c2ca */ /* 0x000fe200000e0000 */
[----:B------:R-:W-:Y:S01]  /*4c90*/  VOTEU.ALL UP2, P4 ;  /* 0x0000000000ff7886 */ /* 0x000fe20002040000 */
[----:B------:R-:W-:Y:S03]  /*4ca0*/  UMOV UR16, 0x0 ;  /* 0x0000000000107882 */ /* 0x000fe60000000000 */
[----:B------:R-:W4:Y:S01]  /*4cb0*/  @!P1 LDC R2, c[0x0][0xb0c] ;  /* 0x0002c300ff029b82 */ /* 0x000f220000000800 */
[----:B------:R-:W-:Y:S01]  /*4cc0*/  @!UP1 UIADD3 UR26, UPT, UPT, UR42, 0x40, URZ ;  /* 0x000000402a1a9890 */ /* 0x000fe2000fffe0ff */
[----:B-1----:R-:W-:Y:S01]  /*4cd0*/  @!P4 IMAD.MOV.U32 R0, RZ, RZ, 0x1000 ;  /* 0x00001000ff00c424 */ /* 0x002fe200078e00ff */
[----:B------:R-:W-:Y:S01]  /*4ce0*/  @!UP1 UIADD3 UR24, UPT, UPT, UR7, 0x2200, URZ ;  /* 0x0000220007189890 */ /* 0x000fe2000fffe0ff */
[----:B------:R-:W-:Y:S01]  /*4cf0*/  @P3 SHF.R.U32.HI R26, RZ, 0x10, R21 ;  /* 0x00000010ff1a3819 */ /* 0x000fe20000011615 */
[----:B------:R-:W-:Y:S01]  /*4d00*/  UMOV UR17, 0x10000000 ;  /* 0x1000000000117882 */ /* 0x000fe20000000000 */
[----:B------:R-:W-:Y:S01]  /*4d10*/  UMOV UR27, UR43 ;  /* 0x0000002b001b7c82 */ /* 0x000fe20008000000 */
[----:B------:R-:W-:Y:S01]  /*4d20*/  UMOV UR28, UR36 ;  /* 0x00000024001c7c82 */ /* 0x000fe20008000000 */
[----:B------:R-:W-:Y:S01]  /*4d30*/  IMAD.U32 R9, RZ, RZ, UR8 ;  /* 0x00000008ff097e24 */ /* 0x000fe2000f8e00ff */
[----:B------:R-:W-:Y:S01]  /*4d40*/  @!UP1 UIADD3 UR10, UPT, UPT, UR42, 0xc0, URZ ;  /* 0x000000c02a0a9890 */ /* 0x000fe2000fffe0ff */
[----:B------:R-:W-:Y:S01]  /*4d50*/  IMAD.U32 R8, RZ, RZ, UR9 ;  /* 0x00000009ff087e24 */ /* 0x000fe2000f8e00ff */
[----:B------:R-:W-:Y:S01]  /*4d60*/  @!UP1 UIADD3 UR8, UPT, UPT, UR7, 0x2a00, URZ ;  /* 0x00002a0007089890 */ /* 0x000fe2000fffe0ff */
[----:B------:R-:W-:Y:S01]  /*4d70*/  VIADD R28, R28, 0x1 ;  /* 0x000000011c1c7836 */ /* 0x000fe20000000000 */
[----:B------:R-:W-:Y:S01]  /*4d80*/  @!P4 R2UR UR19, R9 ;  /* 0x000000000913c2ca */ /* 0x000fe200000e0000 */
[----:B------:R-:W-:Y:S01]  /*4d90*/  VOTEU.ALL UP1, P4 ;  /* 0x0000000000ff7886 */ /* 0x000fe20002020000 */
[----:B------:R-:W-:Y:S01]  /*4da0*/  @!P4 R2UR UR18, R8 ;  /* 0x000000000812c2ca */ /* 0x000fe200000e0000 */
[----:B------:R-:W-:Y:S01]  /*4db0*/  UMOV UR9, UR25 ;  /* 0x0000001900097c82 */ /* 0x000fe20008000000 */
[----:B------:R-:W1:Y:S01]  /*4dc0*/  LDC.64 R8, c[0x0][0xb10] ;  /* 0x0002c400ff087b82 */ /* 0x000e620000000a00 */
[----:B------:R-:W-:Y:S01]  /*4dd0*/  UMOV UR11, UR43 ;  /* 0x0000002b000b7c82 */ /* 0x000fe20008000000 */
[----:B------:R-:W-:Y:S01]  /*4de0*/  UMOV UR12, UR36 ;  /* 0x00000024000c7c82 */ /* 0x000fe20008000000 */
[----:B------:R-:W-:Y:S08]  /*4df0*/  UPRMT UR14, UR37, 0x654, UR25 ;  /* 0x00000654250e7896 */ /* 0x000ff00008000019 */
[----:B------:R1:W-:Y:S01]  /*4e00*/  @!UP2 UTMALDG.3D [UR24], [UR18], desc[UR16] ;  /* 0x000010181200a5b4 */ /* 0x0003e20008011000 */
[----:B------:R1:W-:Y:S01]  /*4e10*/  @!UP1 UTMALDG.3D [UR8], [UR18], desc[UR16] ;  /* 0x00001008120095b4 */ /* 0x0003e20008011000 */
[----:B------:R5:W-:Y:S01]  /*4e20*/  @!P4 SYNCS.ARRIVE.TRANS64.RED.A0TR RZ, [UR7+0x40], R0 ;  /* 0x00004000ffffc9a7 */ /* 0x000be20008300407 */
[C---:B-1----:R-:W-:Y:S01]  /*4e30*/  @!P1 IMAD.HI.U32 R8, R11.reuse, R8, RZ ;  /* 0x000000080b089227 */ /* 0x042fe200078e00ff */
[----:B--2---:R-:W-:Y:S02]  /*4e40*/  @!P1 ISETP.NE.AND P0, PT, R12, 0x1, PT ;  /* 0x000000010c00980c */ /* 0x004fe40003f05270 */
[----:B----4-:R-:W-:Y:S01]  /*4e50*/  @!P1 ISETP.NE.AND P2, PT, R2, 0x1, PT ;  /* 0x000000010200980c */ /* 0x010fe20003f45270 */
[C---:B------:R-:W-:Y:S01]  /*4e60*/  @!P1 IMAD.HI.U32 R13, R10.reuse, R13, RZ ;  /* 0x0000000d0a0d9227 */ /* 0x040fe200078e00ff */
[----:B------:R-:W-:Y:S04]  /*4e70*/  @!P1 SHF.R.U32.HI R8, RZ, R9, R8 ;  /* 0x00000009ff089219 */ /* 0x000fe80000011608 */
[----:B------:R-:W-:Y:S01]  /*4e80*/  @!P1 SEL R8, R11, R8, !P2 ;  /* 0x000000080b089207 */ /* 0x000fe20005000000 */
[----:B------:R-:W-:Y:S01]  /*4e90*/  SYNCS.ARRIVE.TRANS64.RED.A1T0 RZ, [UR14], RZ ;  /* 0x000000ffffff79a7 */ /* 0x000fe2000810040e */
[----:B------:R-:W1:Y:S01]  /*4ea0*/  SYNCS.PHASECHK.TRANS64.TRYWAIT P5, [UR7+0x68], R14 ;  /* 0x0000680eff0075a7 */ /* 0x000e6200080a1107 */
[----:B-----5:R-:W2:Y:S02]  /*4eb0*/  @!P1 LDC R0, c[0x0][0xb20] ;  /* 0x0002c800ff009b82 */ /* 0x020ea40000000800 */
[----:B--2---:R-:W-:Y:S04]  /*4ec0*/  @!P1 SHF.R.U32.HI R0, RZ, R0, R13 ;  /* 0x00000000ff009219 */ /* 0x004fe8000001160d */
[----:B------:R-:W-:Y:S05]  /*4ed0*/  @!P1 SEL R9, R10, R0, !P0 ;  /* 0x000000000a099207 */ /* 0x000fea0004000000 */
[----:B------:R-:W-:Y:S02]  /*4ee0*/  @!P1 IMAD.IADD R0, R9, 0x1, -R8 ;  /* 0x0000000109009824 */ /* 0x000fe400078e0a08 */
[----:B------:R-:W-:Y:S02]  /*4ef0*/  @!P1 IMAD.IADD R8, R8, 0x1, -R9 ;  /* 0x0000000108089824 */ /* 0x000fe400078e0a09 */
[----:B------:R-:W-:Y:S02]  /*4f00*/  @!P1 IMAD R11, R0, R2, R11 ;  /* 0x00000002000b9224 */ /* 0x000fe400078e020b */
[----:B------:R-:W-:Y:S01]  /*4f10*/  @!P1 IMAD R10, R8, R12, R10 ;  /* 0x0000000c080a9224 */ /* 0x000fe200078e020a */
[----:B-1----:R-:W-:Y:S06]  /*4f20*/  @!P5 BRA `(.L_x_94) ;  /* 0x0000005000c8d947 */ /* 0x002fec0003800000 */
.L_x_179:
[----:B------:R-:W-:Y:S01]  /*4f30*/  @!P4 IADD3 R2, P0, PT, R30, 0x580, RZ ;  /* 0x000005801e02c810 */ /* 0x000fe20007f1e0ff */
[----:B------:R-:W-:Y:S01]  /*4f40*/  VOTEU.ALL UP1, P4 ;  /* 0x0000000000ff7886 */ /* 0x000fe20002020000 */
[----:B------:R-:W-:Y:S01]  /*4f50*/  VOTEU.ALL UP2, P4 ;  /* 0x0000000000ff7886 */ /* 0x000fe20002040000 */
[----:B------:R-:W-:Y:S01]  /*4f60*/  UMOV UR14, 0x0 ;  /* 0x00000000000e7882 */ /* 0x000fe20000000000 */
[----:B------:R-:W-:Y:S01]  /*4f70*/  @!P4 R2UR UR9, R2 ;  /* 0x000000000209c2ca */ /* 0x000fe200000e0000 */
[----:B-1----:R-:W-:Y:S01]  /*4f80*/  @!P4 IMAD.X R0, RZ, RZ, R31, P0 ;  /* 0x000000ffff00c224 */ /* 0x002fe200000e061f */
[----:B------:R-:W-:Y:S01]  /*4f90*/  @!UP1 UIADD3 UR17, UPT, UPT, UR7, 0x48, URZ ;  /* 0x0000004807119890 */ /* 0x000fe2000fffe0ff */
[----:B------:R-:W-:Y:S01]  /*4fa0*/  ISETP.NE.AND P0, PT, R28, 0x2, PT ;  /* 0x000000021c00780c */ /* 0x000fe20003f05270 */
[----:B------:R-:W-:Y:S01]  /*4fb0*/  @!UP1 UIADD3 UR18, UPT, UPT, UR42, 0x60, URZ ;  /* 0x000000602a129890 */ /* 0x000fe2000fffe0ff */
[----:B------:R-:W-:Y:S01]  /*4fc0*/  LOP3.LUT R29, R29, 0x1, RZ, 0x3c, !PT ;  /* 0x000000011d1d7812 */ /* 0x000fe200078e3cff */
[----:B------:R-:W-:Y:S01]  /*4fd0*/  @!UP1 UIADD3 UR16, UPT, UPT, UR7, 0x3200, URZ ;  /* 0x0000320007109890 */ /* 0x000fe2000fffe0ff */
[----:B------:R-:W-:Y:S01]  /*4fe0*/  @!P4 R2UR UR8, R0 ;  /* 0x000000000008c2ca */ /* 0x000fe200000e0000 */
[----:B------:R-:W-:Y:S01]  /*4ff0*/  UMOV UR15, 0x10000000 ;  /* 0x10000000000f7882 */ /* 0x000fe20000000000 */
[----:B------:R-:W-:Y:S01]  /*5000*/  UMOV UR19, UR43 ;  /* 0x0000002b00137c82 */ /* 0x000fe20008000000 */
[----:B------:R-:W-:Y:S01]  /*5010*/  UMOV UR20, UR36 ;  /* 0x0000002400147c82 */ /* 0x000fe20008000000 */
[----:B------:R-:W-:Y:S01]  /*5020*/  @!UP1 UIADD3 UR10, UPT, UPT, UR42, 0xe0, URZ ;  /* 0x000000e02a0a9890 */ /* 0x000fe2000fffe0ff */
[----:B------:R-:W-:Y:S01]  /*5030*/  SEL R0, RZ, 0x1, P0 ;  /* 0x00000001ff007807 */ /* 0x000fe20000000000 */
[----:B------:R-:W-:Y:S01]  /*5040*/  IMAD.U32 R8, RZ, RZ, UR9 ;  /* 0x00000009ff087e24 */ /* 0x000fe2000f8e00ff */
[----:B------:R-:W-:Y:S01]  /*5050*/  UMOV UR11, UR43 ;  /* 0x0000002b000b7c82 */ /* 0x000fe20008000000 */
[----:B------:R-:W-:Y:S01]  /*5060*/  UMOV UR12, UR36 ;  /* 0x00000024000c7c82 */ /* 0x000fe20008000000 */
[----:B------:R-:W-:Y:S01]  /*5070*/  UMOV UR9, UR17 ;  /* 0x0000001100097c82 */ /* 0x000fe20008000000 */
[----:B------:R-:W-:Y:S01]  /*5080*/  @P3 R2UR UR36, R26 ;  /* 0x000000001a2432ca */ /* 0x000fe200000e0000 */
[----:B------:R-:W-:Y:S01]  /*5090*/  IMAD.IADD R15, R10, 0x1, R94 ;  /* 0x000000010a0f7824 */ /* 0x000fe200078e025e */
[----:B------:R-:W-:Y:S01]  /*50a0*/  @!P4 R2UR UR22, R8 ;  /* 0x000000000816c2ca */ /* 0x000fe200000e0000 */
[----:B------:R-:W-:Y:S01]  /*50b0*/  IMAD.U32 R9, RZ, RZ, UR8 ;  /* 0x00000008ff097e24 */ /* 0x000fe2000f8e00ff */
[----:B------:R-:W-:Y:S01]  /*50c0*/  @!UP1 UIADD3 UR8, UPT, UPT, UR7, 0x3a00, URZ ;  /* 0x00003a0007089890 */ /* 0x000fe2000fffe0ff */
[----:B------:R-:W-:Y:S01]  /*50d0*/  LOP3.LUT R27, R27, R0, RZ, 0x3c, !PT ;  /* 0x000000001b1b7212 */ /* 0x000fe200078e3cff */
[----:B------:R-:W-:Y:S01]  /*50e0*/  VOTEU.ALL UP1, P4 ;  /* 0x0000000000ff7886 */ /* 0x000fe20002020000 */
[----:B------:R-:W-:Y:S01]  /*50f0*/  IMAD.IADD R14, R11, 0x1, R95 ;  /* 0x000000010b0e7824 */ /* 0x000fe200078e025f */
[----:B------:R-:W-:Y:S02]  /*5100*/  @!P4 R2UR UR23, R9 ;  /* 0x000000000917c2ca */ /* 0x000fe400000e0000 */
[----:B------:R-:W-:Y:S11]  /*5110*/  SEL R28, R28, RZ, P0 ;  /* 0x000000ff1c1c7207 */ /* 0x000ff60000000000 */
[----:B------:R2:W-:Y:S01]  /*5120*/  @!UP2 UTMALDG.3D [UR16], [UR22], desc[UR14] ;  /* 0x00000e101600a5b4 */ /* 0x0005e20008011000 */
[----:B------:R2:W-:Y:S01]  /*5130*/  @!UP1 UTMALDG.3D [UR8], [UR22], desc[UR14] ;  /* 0x00000e08160095b4 */ /* 0x0005e20008011000 */
[----:B------:R2:W-:Y:S01]  /*5140*/  @!P4 SYNCS.ARRIVE.TRANS64.RED.A0TR RZ, [UR7+0x48], R25 ;  /* 0x00004819ffffc9a7 */ /* 0x0005e20008300407 */
[----:B------:R-:W-:Y:S01]  /*5150*/  UPLOP3.LUT UP1, UPT, UPT, UPT, UPT, 0x80, 0x8 ;  /* 0x000000000008789c */ /* 0x000fe20003f2f070 */
[----:B------:R-:W-:Y:S01]  /*5160*/  SYNCS.ARRIVE.TRANS64.RED.A1T0 RZ, [UR13], RZ ;  /* 0x000000ffffff79a7 */ /* 0x000fe2000810040d */
[----:B------:R-:W-:Y:S09]  /*5170*/  @P3 BRA `(.L_x_95) ;  /* 0xfffffff000343947 */ /* 0x000ff2000383ffff */
[----:B------:R-:W-:-:S04]  /*5180*/  SHF.L.U32 R2, R29, 0x1f, RZ ;  /* 0x0000001f1d027819 */ /* 0x000fc800000006ff */
[----:B------:R-:W1:Y:S02]  /*5190*/  SYNCS.PHASECHK.TRANS64.TRYWAIT P0, [UR7+0x50], R2 ;  /* 0x00005002ff0075a7 */ /* 0x000e640008001107 */
[----:B-1----:R-:W-:Y:S05]  /*51a0*/  @!P0 BRA `(.L_x_96) ;  /* 0x0000005000408947 */ /* 0x002fea0003800000 */
.L_x_181:
[----:B------:R-:W4:Y:S02]  /*51b0*/  SYNCS.PHASECHK.TRANS64.TRYWAIT P0, [UR7+0x58], R2 ;  /* 0x00005802ff0075a7 */ /* 0x000f240008001107 */
[----:B----4-:R-:W-:Y:S05]  /*51c0*/  @!P0 BRA `(.L_x_97) ;  /* 0x0000005000508947 */ /* 0x010fea0003800000 */
.L_x_183:
[----:B------:R-:W4:Y:S02]  /*51d0*/  SYNCS.PHASECHK.TRANS64.TRYWAIT P0, [UR7+0x60], R2 ;  /* 0x00006002ff0075a7 */ /* 0x000f240008001107 */
[----:B----4-:R-:W-:Y:S05]  /*51e0*/  @!P0 BRA `(.L_x_98) ;  /* 0x0000005000608947 */ /* 0x010fea0003800000 */
.L_x_185:
[----:B-1----:R-:W-:-:S07]  /*51f0*/  MOV R0, UR7 ;  /* 0x0000000700007c02 */ /* 0x002fce0008000f00 */
.L_x_99:
[----:B-1----:R-:W-:-:S04]  /*5200*/  SHF.L.U32 R2, R29, 0x1f, RZ ;  /* 0x0000001f1d027819 */ /* 0x002fc800000006ff */
[----:B------:R1:W4:Y:S03]  /*5210*/  SYNCS.PHASECHK.TRANS64.TRYWAIT P0, [R0+URZ+0x68], R2 ;  /* 0x00006802000075a7 */ /* 0x00032600080011ff */
[----:B----4-:R-:W-:Y:S05]  /*5220*/  @!P0 NANOSLEEP.SYNCS 0x989680 ;  /* 0x009896800000895d */ /* 0x010fea0003900000 */
[----:B------:R-:W4:Y:S02]  /*5230*/  @!P0 SYNCS.PHASECHK.TRANS64 P0, [R0+URZ+0x68], R2 ;  /* 0x00006802000085a7 */ /* 0x000f2400080010ff */
[----:B--2-4-:R-:W-:Y:S05]  /*5240*/  @P0 EXIT ;  /* 0x000000000000094d */ /* 0x014fea0003800000 */
[----:B------:R-:W-:Y:S05]  /*5250*/  BRA `(.L_x_99) ;  /* 0xfffffffc00e87947 */ /* 0x000fea000383ffff */
.L_x_84:
[----:B------:R-:W-:-:S06]  /*5260*/  UISETP.GE.AND UP1, UPT, UR10, 0x4, UPT ;  /* 0x000000040a00788c */ /* 0x000fcc000bf26270 */
[----:B------:R-:W-:-:S13]  /*5270*/  PLOP3.LUT P0, PT, PT, PT, UP1, 0x80, 0x8 ;  /* 0x000000000008781c */ /* 0x000fda0003f0f018 */
[----:B------:R-:W-:Y:S05]  /*5280*/  @!P0 EXIT ;  /* 0x000000000000894d */ /* 0x000fea0003800000 */
[----:B------:R-:W-:Y:S01]  /*5290*/  BAR.SYNC.DEFER_BLOCKING 0x6, 0xa0 ;  /* 0x0182800000007b1d */ /* 0x000fe20000010000 */
[C---:B------:R-:W-:Y:S01]  /*52a0*/  IMAD.SHL.U32 R101, R109.reuse, 0x20, RZ ;  /* 0x000000206d657824 */ /* 0x040fe200078e00ff */
[----:B------:R-:W-:Y:S01]  /*52b0*/  CS2R R106, SRZ ;  /* 0x00000000006a7805 */ /* 0x000fe2000001ff00 */
[C---:B------:R-:W-:Y:S01]  /*52c0*/  IMAD.SHL.U32 R2, R109.reuse, 0x4, RZ ;  /* 0x000000046d027824 */ /* 0x040fe200078e00ff */
[----:B------:R-:W-:Y:S01]  /*52d0*/  CS2R R104, SRZ ;  /* 0x0000000000687805 */ /* 0x000fe2000001ff00 */
[----:B------:R-:W-:Y:S01]  /*52e0*/  IMAD.U32 R46, R109, 0x10000, RZ ;  /* 0x000100006d2e7824 */ /* 0x000fe200078e00ff */
[----:B------:R-:W-:Y:S02]  /*52f0*/  UMOV UR49, 0x400 ;  /* 0x0000040000317882 */ /* 0x000fe40000000000 */
[----:B------:R-:W1:Y:S01]  /*5300*/  LDC R99, c[0x0][0x370] ;  /* 0x0000dc00ff637b82 */ /* 0x000e620000000800 */
[----:B------:R-:W-:Y:S01]  /*5310*/  ULEA UR49, UR37, UR49, 0x18 ;  /* 0x0000003125317291 */ /* 0x000fe2000f8ec0ff */
[C---:B------:R-:W-:Y:S01]  /*5320*/  LOP3.LUT R3, R101.reuse, 0x80, RZ, 0xc0, !PT ;  /* 0x0000008065037812 */ /* 0x040fe200078ec0ff */
[C---:B------:R-:W-:Y:S01]  /*5330*/  IMAD.SHL.U32 R4, R102.reuse, 0x400, RZ ;  /* 0x0000040066047824 */ /* 0x040fe200078e00ff */
[----:B------:R-:W-:Y:S01]  /*5340*/  LOP3.LUT R100, R101, 0xb60, RZ, 0xc0, !PT ;  /* 0x00000b6065647812 */ /* 0x000fe200078ec0ff */
[----:B------:R-:W-:Y:S01]  /*5350*/  UIADD3 UR4, UPT, UPT, UR49, 0x4200, URZ ;  /* 0x0000420031047890 */ /* 0x000fe2000fffe0ff */
[----:B------:R-:W-:Y:S01]  /*5360*/  LOP3.LUT R2, R3, 0x10, R2, 0xf8, !PT ;  /* 0x0000001003027812 */ /* 0x000fe200078ef802 */
[----:B------:R-:W-:Y:S01]  /*5370*/  IMAD.SHL.U32 R3, R102, 0x200000, RZ ;  /* 0x0020000066037824 */ /* 0x000fe200078e00ff */
[----:B------:R-:W2:Y:S01]  /*5380*/  LDC R42, c[0x0][0xb0c] ;  /* 0x0002c300ff2a7b82 */ /* 0x000ea20000000800 */
[----:B------:R-:W-:Y:S01]  /*5390*/  LOP3.LUT R100, R100, 0x400, R4, 0xf8, !PT ;  /* 0x0000040064647812 */ /* 0x000fe200078ef804 */
[----:B------:R-:W-:Y:S01]  /*53a0*/  IMAD.MOV.U32 R45, RZ, RZ, RZ ;  /* 0x000000ffff2d7224 */ /* 0x000fe200078e00ff */
[----:B------:R-:W-:Y:S01]  /*53b0*/  LOP3.LUT P0, RZ, R101, 0x80, RZ, 0xc0, !PT ;  /* 0x0000008065ff7812 */ /* 0x000fe2000780c0ff */
[----:B------:R-:W-:Y:S01]  /*53c0*/  IMAD.MOV.U32 R112, RZ, RZ, RZ ;  /* 0x000000ffff707224 */ /* 0x000fe200078e00ff */
[----:B------:R-:W-:Y:S01]  /*53d0*/  LOP3.LUT R3, R3, 0x200000, RZ, 0xc0, !PT ;  /* 0x0020000003037812 */ /* 0x000fe200078ec0ff */
[----:B------:R-:W-:Y:S01]  /*53e0*/  IMAD.U32 R108, RZ, RZ, UR4 ;  /* 0x00000004ff6c7e24 */ /* 0x000fe2000f8e00ff */
[----:B------:R-:W-:Y:S01]  /*53f0*/  LOP3.LUT R100, R100, R2, RZ, 0xfc, !PT ;  /* 0x0000000264647212 */ /* 0x000fe200078efcff */
[----:B------:R-:W3:Y:S01]  /*5400*/  LDC R97, c[0x0][0xb20] ;  /* 0x0002c800ff617b82 */ /* 0x000ee20000000800 */
[----:B------:R-:W4:Y:S01]  /*5410*/  LDS R0, [UR49+0x130] ;  /* 0x00013031ff007984 */ /* 0x000f220008000800 */
[----:B------:R-:W-:Y:S01]  /*5420*/  LOP3.LUT R46, R3, 0x400000, R46, 0xf8, !PT ;  /* 0x00400000032e7812 */ /* 0x000fe200078ef82e */
[----:B------:R-:W1:Y:S01]  /*5430*/  LDCU.64 UR52, c[0x0][0x348] ;  /* 0x00006900ff3477ac */ /* 0x000e620008000a00 */
[----:B------:R-:W-:-:S02]  /*5440*/  P2R R2, PR, RZ, 0x1 ;  /* 0x00000001ff027803 */ /* 0x000fc40000000000 */
[----:B------:R-:W-:Y:S01]  /*5450*/  LOP3.LUT R109, R109, 0x60, RZ, 0xc0, !PT ;  /* 0x000000606d6d7812 */ /* 0x000fe200078ec0ff */
[----:B------:R-:W1:Y:S01]  /*5460*/  LDCU.64 UR38, c[0x0][0x888] ;  /* 0x00011100ff2677ac */ /* 0x000e620008000a00 */
[----:B------:R-:W1:Y:S01]  /*5470*/  LDC R41, c[0x0][0xb30] ;  /* 0x0002cc00ff297b82 */ /* 0x000e620000000800 */
[----:B------:R-:W1:Y:S01]  /*5480*/  LDCU.64 UR44, c[0x0][0x890] ;  /* 0x00011200ff2c77ac */ /* 0x000e620008000a00 */
[----:B------:R-:W-:-:S06]  /*5490*/  UIADD3 UR48, UPT, UPT, UR49, 0x200, URZ ;  /* 0x0000020031307890 */ /* 0x000fcc000fffe0ff */
[----:B------:R-:W1:Y:S08]  /*54a0*/  LDC.64 R92, c[0x0][0xb10] ;  /* 0x0002c400ff5c7b82 */ /* 0x000e700000000a00 */
[----:B------:R-:W1:Y:S08]  /*54b0*/  LDC.64 R38, c[0x0][0xb18] ;  /* 0x0002c600ff267b82 */ /* 0x000e700000000a00 */
[----:B------:R-:W1:Y:S08]  /*54c0*/  LDC.64 R36, c[0x0][0xb28] ;  /* 0x0002ca00ff247b82 */ /* 0x000e700000000a00 */
[----:B------:R-:W1:Y:S01]  /*54d0*/  LDC.64 R90, c[0x0][0x8b0] ;  /* 0x00022c00ff5a7b82 */ /* 0x000e620000000a00 */
[----:B----4-:R-:W-:-:S07]  /*54e0*/  IMAD.IADD R46, R0, 0x1, R46 ;  /* 0x00000001002e7824 */ /* 0x010fce00078e022e */
[----:B------:R-:W4:Y:S08]  /*54f0*/  LDC.64 R88, c[0x0][0x8a8] ;  /* 0x00022a00ff587b82 */ /* 0x000f300000000a00 */
[----:B--23--:R-:W1:Y:S02]  /*5500*/  LDC R98, c[0x0][0x374] ;  /* 0x0000dd00ff627b82 */ /* 0x00ce640000000800 */
.L_x_141:
[----:B------:R-:W-:Y:S02]  /*5510*/  LEA R0, R112, UR49, 0x3 ;  /* 0x0000003170007c11 */ /* 0x000fe4000f8e18ff */
[----:B------:R-:W-:Y:S02]  /*5520*/  SHF.L.U32 R2, R106, 0x1f, RZ ;  /* 0x0000001f6a027819 */ /* 0x000fe400000006ff */
[----:B------:R-:W-:Y:S02]  /*5530*/  LEA R16, R112, UR49, 0x4 ;  /* 0x0000003170107c11 */ /* 0x000fe4000f8e20ff */
[----:B------:R-:W2:Y:S02]  /*5540*/  SYNCS.PHASECHK.TRANS64.TRYWAIT P0, [R0+URZ+0x80], R2 ;  /* 0x00008002000075a7 */ /* 0x000ea400080011ff */
[----:B-12---:R-:W-:Y:S05]  /*5550*/  @!P0 BRA `(.L_x_100) ;  /* 0x0000004c009c8947 */ /* 0x006fea0003800000 */
.L_x_186:
[----:B------:R-:W3:Y:S01]  /*5560*/  LDC.64 R10, c[0x0][0xb10] ;  /* 0x0002c400ff0a7b82 */ /* 0x000ee20000000a00 */
[----:B------:R-:W4:Y:S01]  /*5570*/  LDS.128 R16, [R16+0x110] ;  /* 0x0001100010107984 */ /* 0x000f220000000c00 */
[----:B-1----:R-:W-:Y:S01]  /*5580*/  ISETP.NE.AND P1, PT, R41, 0x1, PT ;  /* 0x000000012900780c */ /* 0x002fe20003f25270 */
[----:B--2---:R-:W-:Y:S01]  /*5590*/  VIADD R0, R0, 0x90 ;  /* 0x0000009000007836 */ /* 0x004fe20000000000 */
[----:B------:R-:W-:Y:S04]  /*55a0*/  ISETP.GE.AND P0, PT, R40, 0x1, PT ;  /* 0x000000012800780c */ /* 0x000fe80003f06270 */
[----:B------:R-:W1:Y:S01]  /*55b0*/  LDC.64 R8, c[0x0][0xb18] ;  /* 0x0002c600ff087b82 */ /* 0x000e620000000a00 */
[----:B------:R-:W-:Y:S01]  /*55c0*/  PRMT R0, RZ, 0x654, R0 ;  /* 0x00000654ff007816 */ /* 0x000fe20000000000 */
[----:B------:R-:W-:Y:S01]  /*55d0*/  @!PT LDS RZ, [RZ] ;  /* 0x00000000fffff984 */ /* 0x000fe20000000800 */
[----:B------:R-:W-:Y:S01]  /*55e0*/  @!PT LDS RZ, [RZ] ;  /* 0x00000000fffff984 */ /* 0x000fe20000000800 */
[----:B------:R-:W-:Y:S01]  /*55f0*/  @!PT LDS RZ, [RZ] ;  /* 0x00000000fffff984 */ /* 0x000fe20000000800 */
[----:B------:R-:W-:Y:S01]  /*5600*/  @!PT LDS RZ, [RZ] ;  /* 0x00000000fffff984 */ /* 0x000fe20000000800 */
[----:B------:R2:W-:Y:S06]  /*5610*/  MEMBAR.ALL.CTA ;  /* 0x0000000000007992 */ /* 0x0005ec0000008000 */
[----:B--2---:R-:W2:Y:S01]  /*5620*/  FENCE.VIEW.ASYNC.S ;  /* 0x00000000000073c6 */ /* 0x004ea20000000000 */
[----:B------:R-:W1:Y:S08]  /*5630*/  @!P1 LDC R12, c[0x0][0xb20] ;  /* 0x0002c800ff0c9b82 */ /* 0x000e700000000800 */
[----:B------:R-:W1:Y:S01]  /*5640*/  @!P1 LDC R7, c[0x0][0xb0c] ;  /* 0x0002c300ff079b82 */ /* 0x000e620000000800 */
[----:B--2---:R2:W-:Y:S01]  /*5650*/  SYNCS.ARRIVE.TRANS64.RED.A1T0 RZ, [R0+URZ], RZ ;  /* 0x000000ff00ff79a7 */ /* 0x0045e200081004ff */
[----:B----4-:R-:W-:Y:S04]  /*5660*/  LOP3.LUT P4, RZ, R18, 0x1, RZ, 0xc0, !PT ;  /* 0x0000000112ff7812 */ /* 0x010fe8000788c0ff */
[----:B------:R-:W-:Y:S09]  /*5670*/  P2R R110, PR, RZ, 0x10 ;  /* 0x00000010ff6e7803 */ /* 0x000ff20000000000 */
[----:B------:R-:W-:Y:S02]  /*5680*/  @P4 MOV R44, R16 ;  /* 0x00000010002c4202 */ /* 0x000fe40000000f00 */
[----:B------:R-:W-:Y:S01]  /*5690*/  @P4 LOP3.LUT R43, R17, 0xffff, RZ, 0xc0, !PT ;  /* 0x0000ffff112b4812 */ /* 0x000fe200078ec0ff */
[----:B--23--:R-:W-:Y:S06]  /*56a0*/  @!P0 BRA `(.L_x_101) ;  /* 0x0000000000a48947 */ /* 0x00cfec0003800000 */
[----:B------:R-:W-:Y:S01]  /*56b0*/  IMAD.HI.U32 R0, R98, R39, RZ ;  /* 0x0000002762007227 */ /* 0x000fe200078e00ff */
[----:B------:R-:W-:Y:S02]  /*56c0*/  ISETP.NE.AND P0, PT, R38, 0x1, PT ;  /* 0x000000012600780c */ /* 0x000fe40003f05270 */
[----:B------:R-:W-:Y:S01]  /*56d0*/  ISETP.NE.AND P2, PT, R40, 0x1, PT ;  /* 0x000000012800780c */ /* 0x000fe20003f45270 */
[----:B------:R-:W-:Y:S01]  /*56e0*/  IMAD.HI.U32 R4, R99, R92, RZ ;  /* 0x0000005c63047227 */ /* 0x000fe200078e00ff */
[----:B------:R-:W-:Y:S02]  /*56f0*/  SHF.R.U32.HI R0, RZ, R97, R0 ;  /* 0x00000061ff007219 */ /* 0x000fe40000011600 */
[----:B------:R-:W-:Y:S01]  /*5700*/  ISETP.NE.AND P3, PT, R42, 0x1, PT ;  /* 0x000000012a00780c */ /* 0x000fe20003f65270 */
[----:B------:R-:W-:Y:S01]  /*5710*/  IMAD.HI.U32 R6, R43, R39, RZ ;  /* 0x000000272b067227 */ /* 0x000fe200078e00ff */
[-C--:B------:R-:W-:Y:S02]  /*5720*/  SHF.R.U32.HI R4, RZ, R93.reuse, R4 ;  /* 0x0000005dff047219 */ /* 0x080fe40000011604 */
[----:B------:R-:W-:Y:S01]  /*5730*/  SEL R0, R98, R0, !P0 ;  /* 0x0000000062007207 */ /* 0x000fe20004000000 */
[----:B------:R-:W-:Y:S01]  /*5740*/  IMAD.HI.U32 R5, R44, R92, RZ ;  /* 0x0000005c2c057227 */ /* 0x000fe200078e00ff */
[----:B------:R-:W-:Y:S03]  /*5750*/  SEL R4, R99, R4, !P3 ;  /* 0x0000000463047207 */ /* 0x000fe60005800000 */
[-C--:B------:R-:W-:Y:S01]  /*5760*/  IMAD.HI.U32 R3, R0, R36.reuse, RZ ;  /* 0x0000002400037227 */ /* 0x080fe200078e00ff */
[----:B------:R-:W-:Y:S03]  /*5770*/  SHF.R.U32.HI R5, RZ, R93, R5 ;  /* 0x0000005dff057219 */ /* 0x000fe60000011605 */
[----:B------:R-:W-:Y:S01]  /*5780*/  IMAD.HI.U32 R2, R4, R36, RZ ;  /* 0x0000002404027227 */ /* 0x000fe200078e00ff */
[----:B------:R-:W-:Y:S02]  /*5790*/  @P2 SHF.R.U32.HI R0, RZ, R37, R3 ;  /* 0x00000025ff002219 */ /* 0x000fe40000011603 */
[----:B------:R-:W-:Y:S02]  /*57a0*/  SHF.R.U32.HI R3, RZ, R97, R6 ;  /* 0x00000061ff037219 */ /* 0x000fe40000011606 */
[----:B------:R-:W-:Y:S01]  /*57b0*/  @P2 SHF.R.U32.HI R4, RZ, R37, R2 ;  /* 0x00000025ff042219 */ /* 0x000fe20000011602 */
[----:B------:R-:W-:Y:S01]  /*57c0*/  IMAD R0, R40, R0, RZ ;  /* 0x0000000028007224 */ /* 0x000fe200078e02ff */
[----:B------:R-:W-:Y:S02]  /*57d0*/  SEL R3, R43, R3, !P0 ;  /* 0x000000032b037207 */ /* 0x000fe40004000000 */
[----:B------:R-:W-:Y:S01]  /*57e0*/  SEL R2, R44, R5, !P3 ;  /* 0x000000052c027207 */ /* 0x000fe20005800000 */
[----:B------:R-:W-:Y:S01]  /*57f0*/  IMAD R5, R40, R4, RZ ;  /* 0x0000000428057224 */ /* 0x000fe200078e02ff */
[C---:B------:R-:W-:Y:S01]  /*5800*/  ISETP.GE.AND P0, PT, R3.reuse, R0, PT ;  /* 0x000000000300720c */ /* 0x040fe20003f06270 */
[C---:B------:R-:W-:Y:S03]  /*5810*/  IMAD.HI.U32 R0, R3.reuse, R36, RZ ;  /* 0x0000002403007227 */ /* 0x040fe600078e00ff */
[C---:B------:R-:W-:Y:S02]  /*5820*/  ISETP.GE.OR P0, PT, R2.reuse, R5, P0 ;  /* 0x000000050200720c */ /* 0x040fe40000706670 */
[----:B------:R-:W-:Y:S04]  /*5830*/  SHF.R.U32.HI R0, RZ, R37, R0 ;  /* 0x00000025ff007219 */ /* 0x000fe80000011600 */
[C---:B------:R-:W-:Y:S05]  /*5840*/  SEL R6, R3.reuse, R0, !P2 ;  /* 0x0000000003067207 */ /* 0x040fea0005000000 */
        /* <DEDUP_REMOVED lines=14> */
[----:B------:R-:W-:Y:S07]  /*5930*/  IMAD R43, R3, R38, R43 ;  /* 0x00000026032b7224 */ /* 0x000fee00078e022b */
.L_x_101:
[----:B-1----:R-:W-:Y:S01]  /*5940*/  @!P1 ISETP.NE.AND P0, PT, R8, 0x1, PT ;  /* 0x000000010800980c */ /* 0x002fe20003f05270 */
[----:B------:R-:W-:Y:S01]  /*5950*/  @!P1 IMAD.HI.U32 R0, R44, R10, RZ ;  /* 0x0000000a2c009227 */ /* 0x000fe200078e00ff */
[----:B------:R-:W-:Y:S01]  /*5960*/  @!P1 ISETP.NE.AND P2, PT, R7, 0x1, PT ;  /* 0x000000010700980c */ /* 0x000fe20003f45270 */
[----:B------:R-:W-:Y:S01]  /*5970*/  ULOP3.LUT UP0, URZ, UR48, 0x90, URZ, 0xc0, !UPT ;  /* 0x0000009030ff7892 */ /* 0x000fe2000f80c0ff */
[----:B------:R-:W-:Y:S01]  /*5980*/  R2UR UR42, R14 ;  /* 0x000000000e2a72ca */ /* 0x000fe200000e0000 */
[----:B------:R-:W-:Y:S01]  /*5990*/  @!P1 IMAD.HI.U32 R2, R43, R9, RZ ;  /* 0x000000092b029227 */ /* 0x000fe200078e00ff */
[----:B------:R-:W-:Y:S02]  /*59a0*/  @!P1 SHF.R.U32.HI R0, RZ, R11, R0 ;  /* 0x0000000bff009219 */ /* 0x000fe40000011600 */
[----:B------:R-:W-:Y:S01]  /*59b0*/  R2UR UR41, R15 ;  /* 0x000000000f2972ca */ /* 0x000fe200000e0000 */
[----:B------:R-:W-:Y:S01]  /*59c0*/  VIADD R112, R112, 0x1 ;  /* 0x0000000170707836 */ /* 0x000fe20000000000 */
[----:B------:R-:W-:Y:S02]  /*59d0*/  @!P1 SHF.R.U32.HI R2, RZ, R12, R2 ;  /* 0x0000000cff029219 */ /* 0x000fe40000011602 */
[----:B------:R-:W-:Y:S02]  /*59e0*/  @!P1 SEL R3, R44, R0, !P2 ;  /* 0x000000002c039207 */ /* 0x000fe40005000000 */
[----:B------:R-:W-:Y:S02]  /*59f0*/  @!P1 SEL R2, R43, R2, !P0 ;  /* 0x000000022b029207 */ /* 0x000fe40004000000 */
[----:B------:R-:W-:Y:S01]  /*5a00*/  @P4 SHF.R.U32.HI R103, RZ, 0x10, R17 ;  /* 0x00000010ff674819 */ /* 0x000fe20000011611 */
[----:B------:R-:W-:Y:S02]  /*5a10*/  USHF.L.U32 UR42, UR42, 0x6, URZ ;  /* 0x000000062a2a7899 */ /* 0x000fe400080006ff */
[----:B------:R-:W-:Y:S02]  /*5a20*/  @!P1 IMAD.IADD R0, R2, 0x1, -R3 ;  /* 0x0000000102009824 */ /* 0x000fe400078e0a03 */
[----:B------:R-:W-:Y:S01]  /*5a30*/  @!P1 IMAD.IADD R2, R3, 0x1, -R2 ;  /* 0x0000000103029824 */ /* 0x000fe200078e0a02 */
[----:B------:R-:W-:Y:S01]  /*5a40*/  USHF.L.U32 UR41, UR41, 0x8, URZ ;  /* 0x0000000829297899 */ /* 0x000fe200080006ff */
[----:B------:R-:W-:Y:S02]  /*5a50*/  @!P1 IMAD R44, R0, R7, R44 ;  /* 0x00000007002c9224 */ /* 0x000fe400078e022c */
[----:B------:R-:W-:Y:S01]  /*5a60*/  @!P1 IMAD R43, R2, R8, R43 ;  /* 0x00000008022b9224 */ /* 0x000fe200078e022b */
[----:B------:R-:W-:Y:S08]  /*5a70*/  BRA.U !UP0, `(.L_x_102) ;  /* 0x0000000108407547 */ /* 0x000ff0000b800000 */
[----:B------:R-:W1:Y:S01]  /*5a80*/  LDCU.64 UR8, c[0x4][0x88] ;  /* 0x01001100ff0877ac */ /* 0x000e620008000a00 */
[----:B------:R-:W-:Y:S01]  /*5a90*/  MOV R3, 0x0 ;  /* 0x0000000000037802 */ /* 0x000fe20000000f00 */
[----:B------:R-:W-:Y:S02]  /*5aa0*/  HFMA2 R12, -RZ, RZ, 0, 5.9604644775390625e-08 ;  /* 0x00000001ff0c7431 */ /* 0x000fe400000001ff */
[----:B------:R-:W-:Y:S02]  /*5ab0*/  IMAD.MOV.U32 R8, RZ, RZ, 0x70 ;  /* 0x00000070ff087424 */ /* 0x000fe400078e00ff */
[----:B------:R-:W-:Y:S01]  /*5ac0*/  IMAD.MOV.U32 R13, RZ, RZ, RZ ;  /* 0x000000ffff0d7224 */ /* 0x000fe200078e00ff */
[----:B------:R-:W2:Y:S01]  /*5ad0*/  LDCU.64 UR6, c[0x4][0x90] ;  /* 0x01001200ff0677ac */ /* 0x000ea20008000a00 */
[----:B------:R-:W3:Y:S01]  /*5ae0*/  LDC.64 R2, c[0x4][R3] ;  /* 0x0100000003027b82 */ /* 0x000ee20000000a00 */
[----:B------:R-:W4:Y:S01]  /*5af0*/  LDCU.64 UR4, c[0x4][0x8] ;  /* 0x01000100ff0477ac */ /* 0x000f220008000a00 */
[----:B-1----:R-:W-:Y:S01]  /*5b00*/  MOV R5, UR9 ;  /* 0x0000000900057c02 */ /* 0x002fe20008000f00 */
[----:B------:R-:W-:Y:S01]  /*5b10*/  IMAD.U32 R4, RZ, RZ, UR8 ;  /* 0x00000008ff047e24 */ /* 0x000fe2000f8e00ff */
[----:B--2---:R-:W-:Y:S01]  /*5b20*/  MOV R7, UR7 ;  /* 0x0000000700077c02 */ /* 0x004fe20008000f00 */
[----:B------:R-:W-:Y:S01]  /*5b30*/  IMAD.U32 R6, RZ, RZ, UR6 ;  /* 0x00000006ff067e24 */ /* 0x000fe2000f8e00ff */
[----:B----4-:R-:W-:Y:S01]  /*5b40*/  MOV R11, UR5 ;  /* 0x00000005000b7c02 */ /* 0x010fe20008000f00 */
[----:B------:R-:W-:Y:S02]  /*5b50*/  IMAD.U32 R10, RZ, RZ, UR4 ;  /* 0x00000004ff0a7e24 */ /* 0x000fe4000f8e00ff */
[----:B------:R-:W-:Y:S07]  /*5b60*/  LEPC R20, `(.L_x_102) ;  /* 0x000000001014794e */ /* 0x000fee0000000000 */
[----:B---3-5:R-:W-:Y:S05]  /*5b70*/  CALL.ABS.NOINC R2 ;  /* 0x0000000002007343 */ /* 0x028fea0003c00000 */
.L_x_102:
[----:B------:R-:W-:Y:S01]  /*5b80*/  LOP3.LUT P0, RZ, R108, 0x90, RZ, 0xc0, !PT ;  /* 0x000000906cff7812 */ /* 0x000fe2000780c0ff */
[----:B------:R-:W-:Y:S11]  /*5b90*/  BSSY.RECONVERGENT B6, `(.L_x_103) ;  /* 0x0000013000067945 */ /* 0x000ff60003800200 */
[----:B------:R-:W-:Y:S01]  /*5ba0*/  @!UPT UIADD3 URZ, UPT, UPT, URZ, URZ, URZ ;  /* 0x000000fffffff290 */ /* 0x000fe2000fffe0ff */
[----:B------:R-:W-:Y:S05]  /*5bb0*/  @!P0 BRA `(.L_x_104) ;  /* 0x0000000000408947 */ /* 0x000fea0003800000 */
        /* <DEDUP_REMOVED lines=16> */
.L_x_104:
[----:B------:R-:W-:Y:S05]  /*5cc0*/  BSYNC.RECONVERGENT B6 ;  /* 0x0000000000067941 */ /* 0x000fea0003800200 */
.L_x_103:
[----:B------:R-:W-:Y:S01]  /*5cd0*/  ISETP.NE.U32.AND P4, PT, R90, RZ, PT ;  /* 0x000000ff5a00720c */ /* 0x000fe20003f85070 */
[----:B------:R-:W-:Y:S01]  /*5ce0*/  UISETP.NE.AND UP2, UPT, UR50, URZ, UPT ;  /* 0x000000ff3200728c */ /* 0x000fe2000bf45270 */
[----:B------:R-:W-:Y:S01]  /*5cf0*/  ISETP.NE.U32.AND P3, PT, RZ, UR38, PT ;  /* 0x00000026ff007c0c */ /* 0x000fe2000bf65070 */
[----:B------:R-:W-:Y:S01]  /*5d00*/  UISETP.NE.U32.AND UP1, UPT, UR44, URZ, UPT ;  /* 0x000000ff2c00728c */ /* 0x000fe2000bf25070 */
[----:B------:R-:W-:Y:S01]  /*5d10*/  ISETP.NE.AND.EX P4, PT, R91, RZ, PT, P4 ;  /* 0x000000ff5b00720c */ /* 0x000fe20003f85340 */
[----:B------:R-:W-:Y:S01]  /*5d20*/  UPLOP3.LUT UP0, UPT, UPT, UPT, UPT, 0x40, 0x4 ;  /* 0x000000000004789c */ /* 0x000fe20003f0e870 */
[----:B------:R-:W-:Y:S01]  /*5d30*/  ISETP.NE.AND.EX P3, PT, RZ, UR39, PT, P3 ;  /* 0x00000027ff007c0c */ /* 0x000fe2000bf65330 */
[----:B------:R-:W-:Y:S01]  /*5d40*/  UISETP.NE.AND.EX UP1, UPT, UR45, URZ, UPT, UP1 ;  /* 0x000000ff2d00728c */ /* 0x000fe2000bf25310 */
[----:B------:R-:W-:Y:S04]  /*5d50*/  PLOP3.LUT P1, PT, PT, PT, UP2, 0x80, 0x8 ;  /* 0x000000000008781c */ /* 0x000fe80003f2f028 */
[----:B------:R-:W-:Y:S06]  /*5d60*/  @UP2 UPLOP3.LUT UP0, UPT, UPT, UPT, UP1, 0x80, 0x8 ;  /* 0x000000000008289c */ /* 0x000fec0003f0f010 */
[----:B------:R-:W-:Y:S01]  /*5d70*/  PLOP3.LUT P0, PT, PT, PT, UP0, 0x80, 0x8 ;  /* 0x000000000008781c */ /* 0x000fe20003f0f008 */
[----:B------:R-:W-:Y:S01]  /*5d80*/  @!UPT UIADD3 URZ, UPT, UPT, URZ, URZ, URZ ;  /* 0x000000fffffff290 */ /* 0x000fe2000fffe0ff */
[----:B------:R-:W-:Y:S11]  /*5d90*/  BRA.U !UP1, `(.L_x_105) ;  /* 0x0000000109387547 */ /* 0x000ff6000b800000 */
[----:B------:R-:W-:Y:S01]  /*5da0*/  UISETP.NE.U32.AND UP0, UPT, UR38, URZ, UPT ;  /* 0x000000ff2600728c */ /* 0x000fe2000bf05070 */
[----:B------:R-:W-:Y:S02]  /*5db0*/  HFMA2 R0, -RZ, RZ, 0, 5.9604644775390625e-08 ;  /* 0x00000001ff007431 */ /* 0x000fe400000001ff */
[----:B------:R-:W-:Y:S01]  /*5dc0*/  IMAD.MOV.U32 R96, RZ, RZ, 0x1 ;  /* 0x00000001ff607424 */ /* 0x000fe200078e00ff */
[----:B------:R-:W-:Y:S06]  /*5dd0*/  UISETP.NE.AND.EX UP0, UPT, UR39, URZ, UPT, UP0 ;  /* 0x000000ff2700728c */ /* 0x000fec000bf05300 */
[----:B------:R-:W-:Y:S05]  /*5de0*/  PLOP3.LUT P2, PT, PT, PT, UP0, 0x80, 0x8 ;  /* 0x000000000008781c */ /* 0x000fea0003f4f008 */
[----:B------:R-:W1:Y:S01]  /*5df0*/  @UP0 LDCU.64 UR6, c[0x0][0x888] ;  /* 0x00011100ff0607ac */ /* 0x000e620008000a00 */
[----:B------:R-:W-:Y:S07]  /*5e00*/  @UP0 UIMAD UR4, UR36, UR44, URZ ;  /* 0x0000002c240402a4 */ /* 0x000fee000f8e02ff */
[----:B------:R-:W-:Y:S01]  /*5e10*/  @!P2 PRMT R96, R0, 0x7610, R96 ;  /* 0x000076100060a816 */ /* 0x000fe20000000060 */
[----:B-1----:R-:W-:Y:S03]  /*5e20*/  @UP0 UIMAD.WIDE UR6, UR4, 0x4, UR6 ;  /* 0x00000004040608a5 */ /* 0x002fe6000f8e0206 */
[----:B------:R-:W1:Y:S03]  /*5e30*/  @!UP0 LDCU UR4, c[0x0][0x880] ;  /* 0x00011000ff0487ac */ /* 0x000e660008000800 */
[----:B------:R-:W-:Y:S01]  /*5e40*/  IMAD.U32 R2, RZ, RZ, UR6 ;  /* 0x00000006ff027e24 */ /* 0x000fe2000f8e00ff */
[----:B------:R-:W-:Y:S05]  /*5e50*/  MOV R3, UR7 ;  /* 0x0000000700037c02 */ /* 0x000fea0008000f00 */
[----:B-----5:R2:W5:Y:S02]  /*5e60*/  @P2 LDG.E R49, desc[UR46][R2.64] ;  /* 0x0000002e02312981 */ /* 0x020564000c1e1900 */
[----:B-12---:R-:W-:Y:S02]  /*5e70*/  @!P2 IMAD.U32 R49, RZ, RZ, UR4 ;  /* 0x00000004ff31ae24 */ /* 0x006fe4000f8e00ff */
.L_x_105:
[----:B------:R-:W-:Y:S05]  /*5e80*/  @!P4 BRA `(.L_x_106) ;  /* 0x000000000020c947 */ /* 0x000fea0003800000 */
[----:B------:R-:W-:Y:S04]  /*5e90*/  ISETP.NE.U32.AND P2, PT, R88, RZ, PT ;  /* 0x000000ff5800720c */ /* 0x000fe80003f45070 */
[----:B------:R-:W-:Y:S11]  /*5ea0*/  ISETP.NE.AND.EX P2, PT, R89, RZ, PT, P2 ;  /* 0x000000ff5900720c */ /* 0x000ff60003f45320 */
[----:B------:R-:W-:Y:S02]  /*5eb0*/  @!UPT UIADD3 URZ, UPT, UPT, URZ, URZ, URZ ;  /* 0x000000fffffff290 */ /* 0x000fe4000fffe0ff */
[----:B------:R-:W1:Y:S01]  /*5ec0*/  @P2 LDC.64 R2, c[0x0][0x8a8] ;  /* 0x00022a00ff022b82 */ /* 0x000e620000000a00 */
[----:B------:R-:W-:Y:S04]  /*5ed0*/  @P2 IMAD R0, R90, UR36, RZ ;  /* 0x000000245a002c24 */ /* 0x000fe8000f8e02ff */
[----:B-1----:R-:W-:Y:S05]  /*5ee0*/  @P2 IMAD.WIDE R2, R0, 0x4, R2 ;  /* 0x0000000400022825 */ /* 0x002fea00078e0202 */
[----:B-----5:R1:W5:Y:S02]  /*5ef0*/  @P2 LDG.E R47, desc[UR46][R2.64] ;  /* 0x0000002e022f2981 */ /* 0x020364000c1e1900 */
[----:B-1----:R-:W2:Y:S02]  /*5f00*/  @!P2 LDC R47, c[0x0][0x8a0] ;  /* 0x00022800ff2fab82 */ /* 0x002ea40000000800 */
.L_x_106:
[----:B-----5:R-:W-:Y:S01]  /*5f10*/  FSETP.NEU.AND P2, PT, R49, RZ, PT ;  /* 0x000000ff3100720b */ /* 0x020fe20003f4d000 */
[----:B------:R-:W-:Y:S01]  /*5f20*/  BSSY B1, `(.L_x_107) ;  /* 0x0000042000017945 */ /* 0x000fe20003800000 */
[----:B------:R-:W-:Y:S01]  /*5f30*/  SEL R2, RZ, 0xffffffff, P3 ;  /* 0xffffffffff027807 */ /* 0x000fe20001800000 */
[----:B------:R-:W-:Y:S01]  /*5f40*/  IMAD.MOV.U32 R114, RZ, RZ, 0x1 ;  /* 0x00000001ff727424 */ /* 0x000fe200078e00ff */
[----:B------:R-:W-:Y:S01]  /*5f50*/  LOP3.LUT P3, RZ, R96, 0xff, RZ, 0xc0, !PT ;  /* 0x000000ff60ff7812 */ /* 0x000fe2000786c0ff */
[----:B------:R-:W-:Y:S01]  /*5f60*/  IMAD R48, R45, 0x80, R46 ;  /* 0x000000802d307824 */ /* 0x000fe200078e022e */
[----:B------:R-:W-:Y:S02]  /*5f70*/  @P1 SEL R0, RZ, 0xffffffff, P2 ;  /* 0xffffffffff001807 */ /* 0x000fe40001000000 */
[----:B------:R-:W-:Y:S02]  /*5f80*/  CS2R R86, SRZ ;  /* 0x0000000000567805 */ /* 0x000fe4000001ff00 */
[----:B------:R-:W-:Y:S02]  /*5f90*/  LEA R3, R105, UR49, 0x3 ;  /* 0x0000003169037c11 */ /* 0x000fe4000f8e18ff */
[----:B------:R-:W-:Y:S02]  /*5fa0*/  CS2R R84, SRZ ;  /* 0x0000000000547805 */ /* 0x000fe4000001ff00 */
[----:B------:R-:W-:Y:S02]  /*5fb0*/  @P0 SEL R0, R2, R0, !P3 ;  /* 0x0000000002000207 */ /* 0x000fe40005800000 */
[----:B------:R-:W-:Y:S02]  /*5fc0*/  CS2R R82, SRZ ;  /* 0x0000000000527805 */ /* 0x000fe4000001ff00 */
[----:B------:R-:W-:Y:S02]  /*5fd0*/  LEA R111, R45, UR49, 0x3 ;  /* 0x000000312d6f7c11 */ /* 0x000fe4000f8e18ff */
[----:B------:R-:W-:Y:S02]  /*5fe0*/  CS2R R80, SRZ ;  /* 0x0000000000507805 */ /* 0x000fe4000001ff00 */
[----:B------:R-:W-:Y:S02]  /*5ff0*/  @P1 LOP3.LUT R0, R0, 0x1, RZ, 0xc0, !PT ;  /* 0x0000000100001812 */ /* 0x000fe400078ec0ff */
[----:B------:R-:W-:Y:S02]  /*6000*/  SHF.L.U32 R4, R107, 0x1f, RZ ;  /* 0x0000001f6b047819 */ /* 0x000fe400000006ff */
[----:B------:R-:W-:Y:S04]  /*6010*/  ISETP.NE.U32.OR P5, PT, R0, 0x1, !P1 ;  /* 0x000000010000780c */ /* 0x000fe80004fa5470 */
[----:B------:R-:W-:Y:S09]  /*6020*/  P2R R117, PR, RZ, 0x20 ;  /* 0x00000020ff757803 */ /* 0x000ff20000000000 */
[----:B------:R-:W-:Y:S04]  /*6030*/  @P5 SHF.L.U32 R0, R104, 0x1f, RZ ;  /* 0x0000001f68005819 */ /* 0x000fe800000006ff */
[----:B------:R1:W3:Y:S01]  /*6040*/  @P5 SYNCS.PHASECHK.TRANS64.TRYWAIT P1, [R3+URZ+0x30], R0 ;  /* 0x00003000030055a7 */ /* 0x0002e200080211ff */
[----:B------:R4:W2:Y:S01]  /*6050*/  SYNCS.PHASECHK.TRANS64.TRYWAIT P0, [R111+URZ+0xa0], R4 ;  /* 0x0000a0046f0075a7 */ /* 0x0008a200080011ff */
[----:B-1----:R-:W-:Y:S02]  /*6060*/  SEL R0, RZ, 0xffffffff, P2 ;  /* 0xffffffffff007807 */ /* 0x002fe40001000000 */
[----:B------:R-:W-:Y:S11]  /*6070*/  PLOP3.LUT P2, PT, PT, PT, UP1, 0x80, 0x8 ;  /* 0x000000000008781c */ /* 0x000ff60003f4f018 */
[----:B------:R-:W-:Y:S02]  /*6080*/  @!UPT UIADD3 URZ, UPT, UPT, URZ, URZ, URZ ;  /* 0x000000fffffff290 */ /* 0x000fe4000fffe0ff */
[----:B------:R-:W-:Y:S04]  /*6090*/  @P2 SEL R0, R2, R0, !P3 ;  /* 0x0000000002002207 */ /* 0x000fe80005800000 */
[----:B------:R-:W-:Y:S04]  /*60a0*/  LOP3.LUT R0, R0, 0x1, RZ, 0xc0, !PT ;  /* 0x0000000100007812 */ /* 0x000fe800078ec0ff */
[----:B------:R-:W-:Y:S04]  /*60b0*/  ISETP.NE.U32.AND P4, PT, R0, 0x1, PT ;  /* 0x000000010000780c */ /* 0x000fe80003f85070 */
[----:B------:R-:W-:Y:S02]  /*60c0*/  P2R R115, PR, RZ, 0x10 ;  /* 0x00000010ff737803 */ /* 0x000fe40000000000 */
[----:B---3--:R-:W-:Y:S01]  /*60d0*/  @P5 SEL R114, RZ, 0x1, !P1 ;  /* 0x00000001ff725807 */ /* 0x008fe20004800000 */
[----:B--2-4-:R-:W-:Y:S06]  /*60e0*/  @!P5 BRA `(.L_x_108) ;  /* 0x000000000094d947 */ /* 0x014fec0003800000 */
[----:B------:R-:W-:Y:S01]  /*60f0*/  @P4 IMAD R5, R105, 0x1000, R100 ;  /* 0x0000100069054824 */ /* 0x000fe200078e0264 */
[----:B------:R-:W-:Y:S01]  /*6100*/  LOP3.LUT P5, RZ, R101, 0x80, RZ, 0xc0, !PT ;  /* 0x0000008065ff7812 */ /* 0x000fe200078ac0ff */
[----:B------:R-:W-:Y:S01]  /*6110*/  BSSY B0, `(.L_x_109) ;  /* 0x0000010000007945 */ /* 0x000fe20003800000 */
[----:B------:R-:W-:Y:S01]  /*6120*/  ISETP.NE.AND P2, PT, R114, RZ, PT ;  /* 0x000000ff7200720c */ /* 0x000fe20003f45270 */
[----:B------:R-:W-:Y:S01]  /*6130*/  @P4 VIADD R2, R5, UR49 ;  /* 0x0000003105024c36 */ /* 0x000fe20008000000 */
[----:B------:R-:W-:Y:S02]  /*6140*/  PLOP3.LUT P1, PT, PT, PT, PT, 0x8, 0x80 ;  /* 0x000000000080781c */ /* 0x000fe40003f2e170 */
[----:B------:R-:W-:Y:S02]  /*6150*/  CS2R R82, SRZ ;  /* 0x0000000000527805 */ /* 0x000fe4000001ff00 */
[----:B------:R-:W-:Y:S01]  /*6160*/  @P4 PLOP3.LUT P1, PT, P5, PT, PT, 0x80, 0x8 ;  /* 0x000000000008481c */ /* 0x000fe20002f2f070 */
[C---:B------:R-:W-:Y:S01]  /*6170*/  @P4 VIADD R0, R2.reuse, 0x200 ;  /* 0x0000020002004836 */ /* 0x040fe20000000000 */
[----:B------:R-:W-:Y:S01]  /*6180*/  CS2R R80, SRZ ;  /* 0x0000000000507805 */ /* 0x000fe2000001ff00 */
[----:B------:R-:W-:Y:S01]  /*6190*/  @P4 VIADD R2, R2, 0x210 ;  /* 0x0000021002024836 */ /* 0x000fe20000000000 */
[----:B------:R-:W-:Y:S02]  /*61a0*/  CS2R R86, SRZ ;  /* 0x0000000000567805 */ /* 0x000fe4000001ff00 */
[----:B------:R-:W-:Y:S07]  /*61b0*/  CS2R R84, SRZ ;  /* 0x0000000000547805 */ /* 0x000fee000001ff00 */
[----:B------:R-:W-:Y:S01]  /*61c0*/  @P1 VIADD R2, R0, 0xfffffff0 ;  /* 0xfffffff000021836 */ /* 0x000fe20000000000 */
[----:B------:R-:W-:Y:S06]  /*61d0*/  @P2 BRA `(.L_x_110) ;  /* 0x00000000000c2947 */ /* 0x000fec0003800000 */
[----:B------:R-:W-:Y:S04]  /*61e0*/  SHF.L.U32 R0, R104, 0x1f, RZ ;  /* 0x0000001f68007819 */ /* 0x000fe800000006ff */
[----:B------:R-:W1:Y:S02]  /*61f0*/  SYNCS.PHASECHK.TRANS64.TRYWAIT P1, [R3+URZ+0x30], R0 ;  /* 0x00003000030075a7 */ /* 0x000e6400080211ff */
[----:B-1----:R-:W-:Y:S05]  /*6200*/  @!P1 BRA `(.L_x_111) ;  /* 0x0000004000849947 */ /* 0x002fea0003800000 */
.L_x_110:
[----:B------:R-:W-:Y:S05]  /*6210*/  BSYNC B0 ;  /* 0x0000000000007941 */ /* 0x000fea0003800000 */
.L_x_109:
[----:B------:R-:W-:Y:S01]  /*6220*/  ISETP.NE.AND P1, PT, R115, RZ, PT ;  /* 0x000000ff7300720c */ /* 0x000fe20003f25270 */
[----:B-1----:R-:W-:Y:S02]  /*6230*/  VIADD R3, R3, 0x50 ;  /* 0x0000005003037836 */ /* 0x002fe40000000000 */
[----:B------:R-:W-:Y:S02]  /*6240*/  IMAD.U32 R0, RZ, RZ, UR37 ;  /* 0x00000025ff007e24 */ /* 0x000fe4000f8e00ff */
[----:B------:R-:W-:Y:S03]  /*6250*/  VIADD R105, R105, 0x1 ;  /* 0x0000000169697836 */ /* 0x000fe60000000000 */
[----:B------:R-:W-:Y:S05]  /*6260*/  PRMT R0, R0, 0x654, R3 ;  /* 0x0000065400007816 */ /* 0x000fea0000000003 */
[----:B------:R1:W2:Y:S04]  /*6270*/  @P1 LDS.128 R80, [R5+UR49+0x200] ;  /* 0x0002003105501984 */ /* 0x0002a80008000c00 */
[----:B------:R1:W3:Y:S01]  /*6280*/  @P1 LDS.128 R84, [R2] ;  /* 0x0000000002541984 */ /* 0x0002e20000000c00 */
[C---:B------:R-:W-:Y:S01]  /*6290*/  ISETP.NE.AND P1, PT, R105.reuse, 0x4, PT ;  /* 0x000000046900780c */ /* 0x040fe20003f25270 */
[----:B------:R-:W-:Y:S01]  /*62a0*/  @!PT LDS RZ, [RZ] ;  /* 0x00000000fffff984 */ /* 0x000fe20000000800 */
[----:B------:R-:W-:Y:S01]  /*62b0*/  @!PT LDS RZ, [RZ] ;  /* 0x00000000fffff984 */ /* 0x000fe20000000800 */
[----:B------:R-:W-:Y:S01]  /*62c0*/  @!PT LDS RZ, [RZ] ;  /* 0x00000000fffff984 */ /* 0x000fe20000000800 */
[----:B------:R-:W-:Y:S01]  /*62d0*/  @!PT LDS RZ, [RZ] ;  /* 0x00000000fffff984 */ /* 0x000fe20000000800 */
[----:B------:R4:W-:Y:S06]  /*62e0*/  MEMBAR.ALL.CTA ;  /* 0x0000000000007992 */ /* 0x0009ec0000008000 */
[----:B----4-:R-:W4:Y:S01]  /*62f0*/  FENCE.VIEW.ASYNC.S ;  /* 0x00000000000073c6 */ /* 0x010f220000000000 */
[----:B------:R-:W-:Y:S01]  /*6300*/  SEL R105, R105, RZ, P1 ;  /* 0x000000ff69697207 */ /* 0x000fe20000800000 */
[----:B----4-:R4:W-:Y:S02]  /*6310*/  SYNCS.ARRIVE.TRANS64.RED.A1T0 RZ, [R0+URZ], RZ ;  /* 0x000000ff00ff79a7 */ /* 0x0109e400081004ff */
[----:B----4-:R-:W-:Y:S04]  /*6320*/  SEL R0, RZ, 0x1, P1 ;  /* 0x00000001ff007807 */ /* 0x010fe80000800000 */
[----:B-12---:R-:W-:Y:S02]  /*6330*/  LOP3.LUT R104, R104, R0, RZ, 0x3c, !PT ;  /* 0x0000000068687212 */ /* 0x006fe400078e3cff */
.L_x_108:
[----:B------:R-:W-:Y:S05]  /*6340*/  BSYNC B1 ;  /* 0x0000000000017941 */ /* 0x000fea0003800000 */
.L_x_107:
[----:B------:R-:W-:Y:S04]  /*6350*/  SHF.R.U32.HI R0, RZ, 0x15, R48 ;  /* 0x00000015ff007819 */ /* 0x000fe80000011630 */
[----:B------:R-:W-:Y:S01]  /*6360*/  LOP3.LUT P1, RZ, R0, 0x3, R102, 0x48, !PT ;  /* 0x0000000300ff7812 */ /* 0x000fe20007824866 */
[----:B------:R-:W-:Y:S01]  /*6370*/  @!UPT UIADD3 URZ, UPT, UPT, URZ, URZ, URZ ;  /* 0x000000fffffff290 */ /* 0x000fe2000fffe0ff */
[----:B------:R-:W-:Y:S11]  /*6380*/  @P0 BRA `(.L_x_112) ;  /* 0x0000000000080947 */ /* 0x000ff60003800000 */
[----:B------:R-:W1:Y:S02]  /*6390*/  SYNCS.PHASECHK.TRANS64.TRYWAIT P0, [R111+URZ+0xa0], R4 ;  /* 0x0000a0046f0075a7 */ /* 0x000e6400080011ff */
[----:B-1----:R-:W-:Y:S05]  /*63a0*/  @!P0 BRA `(.L_x_113) ;  /* 0x0000004000308947 */ /* 0x002fea0003800000 */
.L_x_112:
[----:B------:R-:W-:Y:S05]  /*63b0*/  @!P1 BRA `(.L_x_114) ;  /* 0x0000000000409947 */ /* 0x000fea0003800000 */
[----:B------:R-:W2:Y:S01]  /*63c0*/  LDCU.64 UR8, c[0x4][0x78] ;  /* 0x01000f00ff0877ac */ /* 0x000ea20008000a00 */
[----:B------:R-:W-:Y:S01]  /*63d0*/  MOV R3, 0x0 ;  /* 0x0000000000037802 */ /* 0x000fe20000000f00 */
[----:B------:R-:W-:Y:S02]  /*63e0*/  HFMA2 R12, -RZ, RZ, 0, 5.9604644775390625e-08 ;  /* 0x00000001ff0c7431 */ /* 0x000fe400000001ff */
[----:B------:R-:W-:Y:S02]  /*63f0*/  IMAD.MOV.U32 R8, RZ, RZ, 0x192 ;  /* 0x00000192ff087424 */ /* 0x000fe400078e00ff */
[----:B------:R-:W-:Y:S01]  /*6400*/  IMAD.MOV.U32 R13, RZ, RZ, RZ ;  /* 0x000000ffff0d7224 */ /* 0x000fe200078e00ff */
[----:B------:R-:W4:Y:S01]  /*6410*/  LDCU.64 UR6, c[0x4][0x80] ;  /* 0x01001000ff0677ac */ /* 0x000f220008000a00 */
[----:B------:R-:W3:Y:S01]  /*6420*/  LDC.64 R2, c[0x4][R3] ;  /* 0x0100000003027b82 */ /* 0x000ee20000000a00 */
[----:B------:R-:W5:Y:S01]  /*6430*/  LDCU.64 UR4, c[0x4][0x18] ;  /* 0x01000300ff0477ac */ /* 0x000f620008000a00 */
[----:B--2---:R-:W-:Y:S01]  /*6440*/  MOV R5, UR9 ;  /* 0x0000000900057c02 */ /* 0x004fe20008000f00 */
[----:B-1----:R-:W-:Y:S01]  /*6450*/  IMAD.U32 R4, RZ, RZ, UR8 ;  /* 0x00000008ff047e24 */ /* 0x002fe2000f8e00ff */
[----:B----4-:R-:W-:Y:S01]  /*6460*/  MOV R7, UR7 ;  /* 0x0000000700077c02 */ /* 0x010fe20008000f00 */
[----:B------:R-:W-:Y:S01]  /*6470*/  IMAD.U32 R6, RZ, RZ, UR6 ;  /* 0x00000006ff067e24 */ /* 0x000fe2000f8e00ff */
[----:B-----5:R-:W-:Y:S01]  /*6480*/  MOV R11, UR5 ;  /* 0x00000005000b7c02 */ /* 0x020fe20008000f00 */
[----:B------:R-:W-:Y:S02]  /*6490*/  IMAD.U32 R10, RZ, RZ, UR4 ;  /* 0x00000004ff0a7e24 */ /* 0x000fe4000f8e00ff */
[----:B------:R-:W-:Y:S07]  /*64a0*/  LEPC R20, `(.L_x_114) ;  /* 0x000000001014794e */ /* 0x000fee0000000000 */
[----:B---3--:R-:W-:Y:S05]  /*64b0*/  CALL.ABS.NOINC R2 ;  /* 0x0000000002007343 */ /* 0x008fea0003c00000 */
.L_x_114:
[----:B-1----:R-:W-:Y:S01]  /*64c0*/  F2FP.F16.E4M3.UNPACK_B R4, R81 ;  /* 0x00000051ff04723e */ /* 0x002fe200020006ff */
[----:B------:R-:W-:Y:S05]  /*64d0*/  WARPSYNC.ALL ;  /* 0x0000000000007948 */ /* 0x000fea0003800000 */
[----:B------:R-:W-:Y:S01]  /*64e0*/  R2UR UR4, R48 ;  /* 0x00000000300472ca */ /* 0x000fe200000e0000 */
[--C-:B------:R-:W-:Y:S01]  /*64f0*/  HADD2.F32 R53, -RZ, R4.reuse.H0_H0 ;  /* 0x20000004ff357230 */ /* 0x100fe20000004100 */
[-C--:B------:R-:W-:Y:S01]  /*6500*/  F2FP.F16.E4M3.UNPACK_B R3, R80.reuse ;  /* 0x00000050ff03723e */ /* 0x080fe200020006ff */
[----:B------:R-:W-:Y:S01]  /*6510*/  HADD2.F32 R54, -RZ, R4.H1_H1 ;  /* 0x30000004ff367230 */ /* 0x000fe20000004100 */
[----:B------:R-:W-:Y:S01]  /*6520*/  F2FP.F16.E4M3.UNPACK_B R0, R80.H1 ;  /* 0x00000050ff00723e */ /* 0x000fe200030006ff */
[----:B------:R-:W-:Y:S01]  /*6530*/  BSSY.RECONVERGENT B0, `(.L_x_115) ;  /* 0x000009e000007945 */ /* 0x000fe20003800200 */
[----:B------:R-:W-:Y:S01]  /*6540*/  F2FP.F16.E4M3.UNPACK_B R64, R83.H1 ;  /* 0x00000053ff40723e */ /* 0x000fe200030006ff */
[--C-:B------:R-:W-:Y:S01]  /*6550*/  HADD2.F32 R2, -RZ, R3.reuse.H0_H0 ;  /* 0x20000003ff027230 */ /* 0x100fe20000004100 */
[----:B---3--:R-:W-:Y:S01]  /*6560*/  F2FP.F16.E4M3.UNPACK_B R74, R86 ;  /* 0x00000056ff4a723e */ /* 0x008fe200020006ff */
[----:B------:R-:W-:Y:S01]  /*6570*/  HADD2.F32 R50, -RZ, R3.H1_H1 ;  /* 0x30000003ff327230 */ /* 0x000fe20000004100 */
[----:B------:R-:W-:Y:S01]  /*6580*/  F2FP.F16.E4M3.UNPACK_B R3, R81.H1 ;  /* 0x00000051ff03723e */ /* 0x000fe200030006ff */
[--C-:B------:R-:W-:Y:S01]  /*6590*/  HADD2.F32 R51, -RZ, R0.reuse.H0_H0 ;  /* 0x20000000ff337230 */ /* 0x100fe20000004100 */
[----:B------:R-:W-:Y:S01]  /*65a0*/  MOV R116, 0x10 ;  /* 0x0000001000747802 */ /* 0x000fe20000000f00 */
[----:B------:R-:W-:Y:S01]  /*65b0*/  HADD2.F32 R52, -RZ, R0.H1_H1 ;  /* 0x30000000ff347230 */ /* 0x000fe20000004100 */
[-C--:B------:R-:W-:Y:S01]  /*65c0*/  F2FP.F16.E4M3.UNPACK_B R0, R82.reuse ;  /* 0x00000052ff00723e */ /* 0x080fe200020006ff */
[----:B------:R-:W1:Y:S01]  /*65d0*/  LDTM.x32 R4, tmem[UR4] ;  /* 0x00000004000479ee */ /* 0x000e6200082c0000 */
[----:B------:R-:W-:Y:S01]  /*65e0*/  LOP3.LUT P5, RZ, R101, 0x80, RZ, 0xc0, !PT ;  /* 0x0000008065ff7812 */ /* 0x000fe200078ac0ff */
[--C-:B------:R-:W-:Y:S01]  /*65f0*/  HADD2.F32 R55, -RZ, R3.reuse.H0_H0 ;  /* 0x20000003ff377230 */ /* 0x100fe20000004100 */
[----:B------:R-:W-:Y:S01]  /*6600*/  IADD3 R113, PT, PT, R100, UR49, RZ ;  /* 0x0000003164717c10 */ /* 0x000fe2000fffe0ff */
[--C-:B------:R-:W-:Y:S01]  /*6610*/  HADD2.F32 R57, -RZ, R0.reuse.H0_H0 ;  /* 0x20000000ff397230 */ /* 0x100fe20000004100 */
[----:B------:R-:W-:Y:S01]  /*6620*/  SEL R116, R116, 0xfffffff0, !P5 ;  /* 0xfffffff074747807 */ /* 0x000fe20006800000 */
[----:B------:R-:W-:Y:S01]  /*6630*/  HADD2.F32 R58, -RZ, R0.H1_H1 ;  /* 0x30000000ff3a7230 */ /* 0x000fe20000004100 */
[----:B------:R-:W-:Y:S01]  /*6640*/  F2FP.F16.E4M3.UNPACK_B R0, R83 ;  /* 0x00000053ff00723e */ /* 0x000fe200020006ff */
[----:B------:R-:W-:Y:S01]  /*6650*/  HADD2.F32 R56, -RZ, R3.H1_H1 ;  /* 0x30000003ff387230 */ /* 0x000fe20000004100 */
[----:B------:R-:W-:Y:S01]  /*6660*/  F2FP.F16.E4M3.UNPACK_B R3, R82.H1 ;  /* 0x00000052ff03723e */ /* 0x000fe200030006ff */
[----:B------:R-:W-:Y:S01]  /*6670*/  HADD2.F32 R73, -RZ, R74.H0_H0 ;  /* 0x2000004aff497230 */ /* 0x000fe20000004100 */
[----:B------:R-:W-:Y:S01]  /*6680*/  IADD3 R113, PT, PT, R113, R116, RZ ;  /* 0x0000007471717210 */ /* 0x000fe20007ffe0ff */
[--C-:B------:R-:W-:Y:S01]  /*6690*/  HADD2.F32 R61, -RZ, R0.reuse.H0_H0 ;  /* 0x20000000ff3d7230 */ /* 0x100fe20000004100 */
[----:B------:R-:W-:Y:S01]  /*66a0*/  ISETP.NE.AND P0, PT, R109, RZ, PT ;  /* 0x000000ff6d00720c */ /* 0x000fe20003f05270 */
[----:B------:R-:W-:Y:S01]  /*66b0*/  HADD2.F32 R62, -RZ, R0.H1_H1 ;  /* 0x30000000ff3e7230 */ /* 0x000fe20000004100 */
[-C--:B------:R-:W-:Y:S01]  /*66c0*/  F2FP.F16.E4M3.UNPACK_B R0, R84.reuse.H1 ;  /* 0x00000054ff00723e */ /* 0x080fe200030006ff */
[--C-:B------:R-:W-:Y:S01]  /*66d0*/  HADD2.F32 R59, -RZ, R3.reuse.H0_H0 ;  /* 0x20000003ff3b7230 */ /* 0x100fe20000004100 */
[----:B------:R-:W-:Y:S01]  /*66e0*/  ISETP.NE.AND P6, PT, R117, RZ, PT ;  /* 0x000000ff7500720c */ /* 0x000fe20003fc5270 */
[----:B------:R-:W-:Y:S01]  /*66f0*/  HADD2.F32 R60, -RZ, R3.H1_H1 ;  /* 0x30000003ff3c7230 */ /* 0x000fe20000004100 */
[----:B------:R-:W-:Y:S01]  /*6700*/  F2FP.F16.E4M3.UNPACK_B R3, R84 ;  /* 0x00000054ff03723e */ /* 0x000fe200020006ff */
[--C-:B------:R-:W-:Y:S02]  /*6710*/  HADD2.F32 R67, -RZ, R0.reuse.H0_H0 ;  /* 0x20000000ff437230 */ /* 0x100fe40000004100 */
[----:B------:R-:W-:Y:S01]  /*6720*/  HADD2.F32 R68, -RZ, R0.H1_H1 ;  /* 0x30000000ff447230 */ /* 0x000fe20000004100 */
[----:B------:R-:W-:Y:S01]  /*6730*/  F2FP.F16.E4M3.UNPACK_B R0, R85.H1 ;  /* 0x00000055ff00723e */ /* 0x000fe200030006ff */
[--C-:B------:R-:W-:Y:S02]  /*6740*/  HADD2.F32 R65, -RZ, R3.reuse.H0_H0 ;  /* 0x20000003ff417230 */ /* 0x100fe40000004100 */
[C---:B-1----:R-:W-:Y:S01]  /*6750*/  FMUL R7, R47.reuse, R7 ;  /* 0x000000072f077220 */ /* 0x042fe20000400000 */
[----:B------:R-:W-:Y:S01]  /*6760*/  HADD2.F32 R66, -RZ, R3.H1_H1 ;  /* 0x30000003ff427230 */ /* 0x000fe20000004100 */
[----:B------:R-:W-:Y:S01]  /*6770*/  F2FP.F16.E4M3.UNPACK_B R3, R85 ;  /* 0x00000055ff03723e */ /* 0x000fe200020006ff */
[--C-:B------:R-:W-:Y:S02]  /*6780*/  HADD2.F32 R71, -RZ, R0.reuse.H0_H0 ;  /* 0x20000000ff477230 */ /* 0x100fe40000004100 */
[----:B------:R-:W-:Y:S02]  /*6790*/  HADD2.F32 R72, -RZ, R0.H1_H1 ;  /* 0x30000000ff487230 */ /* 0x000fe40000004100 */
[----:B------:R-:W-:Y:S01]  /*67a0*/  FMUL R0, R47, R4 ;  /* 0x000000042f007220 */ /* 0x000fe20000400000 */
[--C-:B------:R-:W-:Y:S01]  /*67b0*/  HADD2.F32 R69, -RZ, R3.reuse.H0_H0 ;  /* 0x20000003ff457230 */ /* 0x100fe20000004100 */
[----:B------:R-:W-:Y:S01]  /*67c0*/  F2FP.F16.E4M3.UNPACK_B R4, R87 ;  /* 0x00000057ff04723e */ /* 0x000fe200020006ff */
[----:B------:R-:W-:Y:S01]  /*67d0*/  HADD2.F32 R70, -RZ, R3.H1_H1 ;  /* 0x30000003ff467230 */ /* 0x000fe20000004100 */
[----:B------:R-:W-:Y:S01]  /*67e0*/  F2FP.F16.E4M3.UNPACK_B R3, R86.H1 ;  /* 0x00000056ff03723e */ /* 0x000fe200030006ff */
[----:B------:R-:W-:Y:S01]  /*67f0*/  FFMA R0, R49, R2, R0 ;  /* 0x0000000231007223 */ /* 0x000fe20000000000 */
[----:B------:R-:W-:Y:S01]  /*6800*/  FMUL R2, R47, R5 ;  /* 0x000000052f027220 */ /* 0x000fe20000400000 */
[----:B------:R-:W-:Y:S01]  /*6810*/  HADD2.F32 R74, -RZ, R74.H1_H1 ;  /* 0x3000004aff4a7230 */ /* 0x000fe20000004100 */
[----:B------:R-:W-:Y:S01]  /*6820*/  F2FP.F16.E4M3.UNPACK_B R5, R87.H1 ;  /* 0x00000057ff05723e */ /* 0x000fe200030006ff */
[--C-:B------:R-:W-:Y:S02]  /*6830*/  HADD2.F32 R75, -RZ, R3.reuse.H0_H0 ;  /* 0x20000003ff4b7230 */ /* 0x100fe40000004100 */
[----:B------:R-:W-:Y:S01]  /*6840*/  FFMA R2, R49, R50, R2 ;  /* 0x0000003231027223 */ /* 0x000fe20000000002 */
[----:B------:R-:W-:Y:S02]  /*6850*/  HADD2.F32 R76, -RZ, R3.H1_H1 ;  /* 0x30000003ff4c7230 */ /* 0x000fe40000004100 */
[C---:B------:R-:W-:Y:S01]  /*6860*/  FMUL R3, R47.reuse, R6 ;  /* 0x000000062f037220 */ /* 0x040fe20000400000 */
[--C-:B------:R-:W-:Y:S02]  /*6870*/  HADD2.F32 R50, -RZ, R4.reuse.H0_H0 ;  /* 0x20000004ff327230 */ /* 0x100fe40000004100 */
[C---:B------:R-:W-:Y:S01]  /*6880*/  FMUL R6, R47.reuse, R11 ;  /* 0x0000000b2f067220 */ /* 0x040fe20000400000 */
[----:B------:R-:W-:Y:S01]  /*6890*/  FMUL R11, R47, R16 ;  /* 0x000000102f0b7220 */ /* 0x000fe20000400000 */
[C---:B------:R-:W-:Y:S01]  /*68a0*/  FFMA R3, R49.reuse, R51, R3 ;  /* 0x0000003331037223 */ /* 0x040fe20000000003 */
[----:B------:R-:W-:Y:S01]  /*68b0*/  FFMA R7, R49, R52, R7 ;  /* 0x0000003431077223 */ /* 0x000fe20000000007 */
[----:B------:R-:W-:Y:S02]  /*68c0*/  HADD2.F32 R51, -RZ, R4.H1_H1 ;  /* 0x30000004ff337230 */ /* 0x000fe40000004100 */
[C---:B------:R-:W-:Y:S01]  /*68d0*/  FMUL R4, R47.reuse, R9 ;  /* 0x000000092f047220 */ /* 0x040fe20000400000 */
[--C-:B------:R-:W-:Y:S02]  /*68e0*/  HADD2.F32 R52, -RZ, R5.reuse.H0_H0 ;  /* 0x20000005ff347230 */ /* 0x100fe40000004100 */
[----:B------:R-:W-:Y:S01]  /*68f0*/  FMUL R16, R47, R21 ;  /* 0x000000152f107220 */ /* 0x000fe20000400000 */
[----:B------:R-:W-:Y:S01]  /*6900*/  F2FP.SATFINITE.E4M3.F32.PACK_AB_MERGE_C R78, R7, R3, RZ ;  /* 0x00000003074e723e */ /* 0x000fe200048070ff */
[C---:B------:R-:W-:Y:S01]  /*6910*/  FMUL R3, R47.reuse, R8 ;  /* 0x000000082f037220 */ /* 0x040fe20000400000 */
[----:B------:R-:W-:Y:S02]  /*6920*/  HADD2.F32 R77, -RZ, R5.H1_H1 ;  /* 0x30000005ff4d7230 */ /* 0x000fe40000004100 */
[C---:B------:R-:W-:Y:S01]  /*6930*/  FMUL R7, R47.reuse, R12 ;  /* 0x0000000c2f077220 */ /* 0x040fe20000400000 */
[----:B------:R-:W-:Y:S01]  /*6940*/  FMUL R8, R47, R13 ;  /* 0x0000000d2f087220 */ /* 0x000fe20000400000 */
[C---:B------:R-:W-:Y:S01]  /*6950*/  FFMA R3, R49.reuse, R53, R3 ;  /* 0x0000003531037223 */ /* 0x040fe20000000003 */
[----:B------:R-:W-:Y:S01]  /*6960*/  FFMA R4, R49, R54, R4 ;  /* 0x0000003631047223 */ /* 0x000fe20000000004 */
[C---:B------:R-:W-:Y:S01]  /*6970*/  FMUL R12, R47.reuse, R17 ;  /* 0x000000112f0c7220 */ /* 0x040fe20000400000 */
[C---:B------:R-:W-:Y:S01]  /*6980*/  FMUL R5, R47.reuse, R10 ;  /* 0x0000000a2f057220 */ /* 0x040fe20000400000 */
[C---:B------:R-:W-:Y:S01]  /*6990*/  FMUL R9, R47.reuse, R14 ;  /* 0x0000000e2f097220 */ /* 0x040fe20000400000 */
[C---:B------:R-:W-:Y:S01]  /*69a0*/  FMUL R10, R47.reuse, R15 ;  /* 0x0000000f2f0a7220 */ /* 0x040fe20000400000 */
[----:B------:R-:W-:Y:S01]  /*69b0*/  FMUL R15, R47, R20 ;  /* 0x000000142f0f7220 */ /* 0x000fe20000400000 */
[C---:B------:R-:W-:Y:S01]  /*69c0*/  FFMA R5, R49.reuse, R55, R5 ;  /* 0x0000003731057223 */ /* 0x040fe20000000005 */
[C---:B------:R-:W-:Y:S01]  /*69d0*/  FFMA R6, R49.reuse, R56, R6 ;  /* 0x0000003831067223 */ /* 0x040fe20000000006 */
[C---:B------:R-:W-:Y:S01]  /*69e0*/  FFMA R7, R49.reuse, R57, R7 ;  /* 0x0000003931077223 */ /* 0x040fe20000000007 */
[C---:B------:R-:W-:Y:S01]  /*69f0*/  FFMA R8, R49.reuse, R58, R8 ;  /* 0x0000003a31087223 */ /* 0x040fe20000000008 */
[--C-:B------:R-:W-:Y:S02]  /*6a00*/  HADD2.F32 R63, -RZ, R64.reuse.H0_H0 ;  /* 0x20000040ff3f7230 */ /* 0x100fe40000004100 */
[C---:B------:R-:W-:Y:S01]  /*6a10*/  FFMA R9, R49.reuse, R59, R9 ;  /* 0x0000003b31097223 */ /* 0x040fe20000000009 */
[----:B------:R-:W-:Y:S01]  /*6a20*/  F2FP.SATFINITE.E4M3.F32.PACK_AB_MERGE_C R5, R6, R5, RZ ;  /* 0x000000050605723e */ /* 0x000fe200048070ff */
[C---:B------:R-:W-:Y:S01]  /*6a30*/  FFMA R10, R49.reuse, R60, R10 ;  /* 0x0000003c310a7223 */ /* 0x040fe2000000000a */
[C---:B------:R-:W-:Y:S01]  /*6a40*/  FFMA R11, R49.reuse, R61, R11 ;  /* 0x0000003d310b7223 */ /* 0x040fe2000000000b */
[----:B------:R-:W-:Y:S01]  /*6a50*/  FFMA R12, R49, R62, R12 ;  /* 0x0000003e310c7223 */ /* 0x000fe2000000000c */
[C---:B------:R-:W-:Y:S01]  /*6a60*/  FMUL R20, R47.reuse, R25 ;  /* 0x000000192f147220 */ /* 0x040fe20000400000 */
[C---:B------:R-:W-:Y:S01]  /*6a70*/  FMUL R25, R47.reuse, R30 ;  /* 0x0000001e2f197220 */ /* 0x040fe20000400000 */
[C---:B------:R-:W-:Y:S01]  /*6a80*/  FMUL R30, R47.reuse, R35 ;  /* 0x000000232f1e7220 */ /* 0x040fe20000400000 */
[----:B------:R-:W-:Y:S01]  /*6a90*/  F2FP.SATFINITE.E4M3.F32.PACK_AB_MERGE_C R9, R10, R9, RZ ;  /* 0x000000090a09723e */ /* 0x000fe200048070ff */
[----:B------:R-:W-:Y:S02]  /*6aa0*/  HADD2.F32 R64, -RZ, R64.H1_H1 ;  /* 0x30000040ff407230 */ /* 0x000fe40000004100 */
[C---:B------:R-:W-:Y:S01]  /*6ab0*/  FMUL R13, R47.reuse, R18 ;  /* 0x000000122f0d7220 */ /* 0x040fe20000400000 */
[C---:B------:R-:W-:Y:S01]  /*6ac0*/  FMUL R14, R47.reuse, R19 ;  /* 0x000000132f0e7220 */ /* 0x040fe20000400000 */
[C---:B------:R-:W-:Y:S01]  /*6ad0*/  FMUL R17, R47.reuse, R22 ;  /* 0x000000162f117220 */ /* 0x040fe20000400000 */
[----:B------:R-:W-:Y:S01]  /*6ae0*/  FMUL R18, R47, R23 ;  /* 0x000000172f127220 */ /* 0x000fe20000400000 */
[C---:B------:R-:W-:Y:S01]  /*6af0*/  FFMA R13, R49.reuse, R63, R13 ;  /* 0x0000003f310d7223 */ /* 0x040fe2000000000d */
[C---:B------:R-:W-:Y:S01]  /*6b00*/  FFMA R14, R49.reuse, R64, R14 ;  /* 0x00000040310e7223 */ /* 0x040fe2000000000e */
[----:B------:R-:W-:Y:S01]  /*6b10*/  FFMA R15, R49, R65, R15 ;  /* 0x00000041310f7223 */ /* 0x000fe2000000000f */
[----:B------:R-:W-:Y:S01]  /*6b20*/  FMUL R19, R47, R24 ;  /* 0x000000182f137220 */ /* 0x000fe20000400000 */
[C---:B------:R-:W-:Y:S01]  /*6b30*/  FFMA R16, R49.reuse, R66, R16 ;  /* 0x0000004231107223 */ /* 0x040fe20000000010 */
[----:B------:R-:W-:Y:S01]  /*6b40*/  FFMA R17, R49, R67, R17 ;  /* 0x0000004331117223 */ /* 0x000fe20000000011 */
[----:B------:R-:W-:Y:S01]  /*6b50*/  F2FP.SATFINITE.E4M3.F32.PACK_AB_MERGE_C R13, R14, R13, RZ ;  /* 0x0000000d0e0d723e */ /* 0x000fe200048070ff */
[C---:B------:R-:W-:Y:S01]  /*6b60*/  FMUL R21, R47.reuse, R26 ;  /* 0x0000001a2f157220 */ /* 0x040fe20000400000 */
[----:B------:R-:W-:Y:S01]  /*6b70*/  FMUL R22, R47, R27 ;  /* 0x0000001b2f167220 */ /* 0x000fe20000400000 */
[C---:B------:R-:W-:Y:S01]  /*6b80*/  FFMA R18, R49.reuse, R68, R18 ;  /* 0x0000004431127223 */ /* 0x040fe20000000012 */
[----:B------:R-:W-:Y:S01]  /*6b90*/  FFMA R19, R49, R69, R19 ;  /* 0x0000004531137223 */ /* 0x000fe20000000013 */
[----:B------:R-:W-:Y:S01]  /*6ba0*/  FMUL R23, R47, R28 ;  /* 0x0000001c2f177220 */ /* 0x000fe20000400000 */
[----:B------:R-:W-:Y:S01]  /*6bb0*/  FFMA R20, R49, R70, R20 ;  /* 0x0000004631147223 */ /* 0x000fe20000000014 */
[----:B------:R-:W-:Y:S01]  /*6bc0*/  FMUL R24, R47, R29 ;  /* 0x0000001d2f187220 */ /* 0x000fe20000400000 */
[C---:B------:R-:W-:Y:S01]  /*6bd0*/  FFMA R21, R49.reuse, R71, R21 ;  /* 0x0000004731157223 */ /* 0x040fe20000000015 */
[----:B------:R-:W-:Y:S01]  /*6be0*/  FFMA R22, R49, R72, R22 ;  /* 0x0000004831167223 */ /* 0x000fe20000000016 */
[C---:B------:R-:W-:Y:S01]  /*6bf0*/  FMUL R26, R47.reuse, R31 ;  /* 0x0000001f2f1a7220 */ /* 0x040fe20000400000 */
[----:B------:R-:W-:Y:S01]  /*6c00*/  FMUL R27, R47, R32 ;  /* 0x000000202f1b7220 */ /* 0x000fe20000400000 */
[----:B------:R-:W-:Y:S01]  /*6c10*/  FFMA R23, R49, R73, R23 ;  /* 0x0000004931177223 */ /* 0x000fe20000000017 */
[----:B------:R-:W-:Y:S01]  /*6c20*/  FMUL R28, R47, R33 ;  /* 0x000000212f1c7220 */ /* 0x000fe20000400000 */
[----:B------:R-:W-:Y:S01]  /*6c30*/  FFMA R24, R49, R74, R24 ;  /* 0x0000004a31187223 */ /* 0x000fe20000000018 */
[----:B------:R-:W-:Y:S01]  /*6c40*/  FMUL R29, R47, R34 ;  /* 0x000000222f1d7220 */ /* 0x000fe20000400000 */
[C---:B------:R-:W-:Y:S01]  /*6c50*/  FFMA R25, R49.reuse, R75, R25 ;  /* 0x0000004b31197223 */ /* 0x040fe20000000019 */
[C---:B------:R-:W-:Y:S01]  /*6c60*/  FFMA R26, R49.reuse, R76, R26 ;  /* 0x0000004c311a7223 */ /* 0x040fe2000000001a */
[C---:B------:R-:W-:Y:S01]  /*6c70*/  FFMA R27, R49.reuse, R50, R27 ;  /* 0x00000032311b7223 */ /* 0x040fe2000000001b */
[C---:B------:R-:W-:Y:S01]  /*6c80*/  FFMA R28, R49.reuse, R51, R28 ;  /* 0x00000033311c7223 */ /* 0x040fe2000000001c */
[----:B------:R-:W-:Y:S01]  /*6c90*/  F2FP.SATFINITE.E4M3.F32.PACK_AB_MERGE_C R17, R18, R17, RZ ;  /* 0x000000111211723e */ /* 0x000fe200048070ff */
[C---:B------:R-:W-:Y:S01]  /*6ca0*/  FFMA R29, R49.reuse, R52, R29 ;  /* 0x00000034311d7223 */ /* 0x040fe2000000001d */
[----:B------:R-:W-:Y:S01]  /*6cb0*/  F2FP.SATFINITE.E4M3.F32.PACK_AB_MERGE_C R21, R22, R21, RZ ;  /* 0x000000151615723e */ /* 0x000fe200048070ff */
[----:B------:R-:W-:Y:S01]  /*6cc0*/  FFMA R30, R49, R77, R30 ;  /* 0x0000004d311e7223 */ /* 0x000fe2000000001e */
[----:B------:R-:W-:Y:S02]  /*6cd0*/  F2FP.SATFINITE.E4M3.F32.PACK_AB_MERGE_C R32, R2, R0, R78 ;  /* 0x000000000220723e */ /* 0x000fe4000480704e */
[----:B------:R-:W-:Y:S02]  /*6ce0*/  F2FP.SATFINITE.E4M3.F32.PACK_AB_MERGE_C R33, R4, R3, R5 ;  /* 0x000000030421723e */ /* 0x000fe40004807005 */
[----:B------:R-:W-:Y:S02]  /*6cf0*/  F2FP.SATFINITE.E4M3.F32.PACK_AB_MERGE_C R34, R8, R7, R9 ;  /* 0x000000070822723e */ /* 0x000fe40004807009 */
[----:B------:R-:W-:Y:S02]  /*6d00*/  F2FP.SATFINITE.E4M3.F32.PACK_AB_MERGE_C R35, R12, R11, R13 ;  /* 0x0000000b0c23723e */ /* 0x000fe4000480700d */
[----:B------:R-:W-:Y:S02]  /*6d10*/  F2FP.SATFINITE.E4M3.F32.PACK_AB_MERGE_C R16, R16, R15, R17 ;  /* 0x0000000f1010723e */ /* 0x000fe40004807011 */
[----:B------:R-:W-:Y:S01]  /*6d20*/  F2FP.SATFINITE.E4M3.F32.PACK_AB_MERGE_C R17, R20, R19, R21 ;  /* 0x000000131411723e */ /* 0x000fe20004807015 */
[----:B------:R1:W-:Y:S01]  /*6d30*/  STS.128 [R100+UR49+0x4200], R32 ;  /* 0x0042002064007988 */ /* 0x0003e20008000c31 */
[----:B------:R-:W-:Y:S02]  /*6d40*/  F2FP.SATFINITE.E4M3.F32.PACK_AB_MERGE_C R18, R26, R25, RZ ;  /* 0x000000191a12723e */ /* 0x000fe400048070ff */
[----:B------:R-:W-:Y:S02]  /*6d50*/  F2FP.SATFINITE.E4M3.F32.PACK_AB_MERGE_C R19, R30, R29, RZ ;  /* 0x0000001d1e13723e */ /* 0x000fe400048070ff */
[----:B------:R-:W-:Y:S02]  /*6d60*/  F2FP.SATFINITE.E4M3.F32.PACK_AB_MERGE_C R18, R24, R23, R18 ;  /* 0x000000171812723e */ /* 0x000fe40004807012 */
[----:B------:R-:W-:Y:S02]  /*6d70*/  F2FP.SATFINITE.E4M3.F32.PACK_AB_MERGE_C R19, R28, R27, R19 ;  /* 0x0000001b1c13723e */ /* 0x000fe40004807013 */
[----:B------:R-:W-:Y:S02]  /*6d80*/  LEA R0, R105, UR49, 0x3 ;  /* 0x0000003169007c11 */ /* 0x000fe4000f8e18ff */
[----:B------:R-:W-:Y:S01]  /*6d90*/  @P6 SHF.L.U32 R2, R104, 0x1f, RZ ;  /* 0x0000001f68026819 */ /* 0x000fe200000006ff */
[----:B------:R1:W-:Y:S01]  /*6da0*/  STS.128 [R113+0x4200], R16 ;  /* 0x0042001071007388 */ /* 0x0003e20000000c00 */
[----:B------:R-:W-:Y:S01]  /*6db0*/  @!PT LDS RZ, [RZ] ;  /* 0x00000000fffff984 */ /* 0x000fe20000000800 */
[----:B------:R-:W-:Y:S01]  /*6dc0*/  @!PT LDS RZ, [RZ] ;  /* 0x00000000fffff984 */ /* 0x000fe20000000800 */
[----:B------:R-:W-:Y:S01]  /*6dd0*/  @!PT LDS RZ, [RZ] ;  /* 0x00000000fffff984 */ /* 0x000fe20000000800 */
[----:B------:R-:W-:Y:S01]  /*6de0*/  @!PT LDS RZ, [RZ] ;  /* 0x00000000fffff984 */ /* 0x000fe20000000800 */
[----:B------:R2:W-:Y:S07]  /*6df0*/  MEMBAR.ALL.CTA ;  /* 0x0000000000007992 */ /* 0x0005ee0000008000 */
[----:B--2---:R-:W2:Y:S02]  /*6e00*/  FENCE.VIEW.ASYNC.S ;  /* 0x00000000000073c6 */ /* 0x004ea40000000000 */
[----:B--2---:R-:W-:Y:S06]  /*6e10*/  BAR.SYNC.DEFER_BLOCKING 0x1, 0x80 ;  /* 0x0042000000007b1d */ /* 0x004fec0000010000 */
[----:B------:R-:W-:Y:S05]  /*6e20*/  @P0 BRA `(.L_x_116) ;  /* 0x0000000000380947 */ /* 0x000fea0003800000 */
[----:B------:R-:W-:Y:S02]  /*6e30*/  UIADD3 UR4, UPT, UPT, UR49, 0x4200, URZ ;  /* 0x0000420031047890 */ /* 0x000fe4000fffe0ff */
[----:B------:R-:W-:Y:S01]  /*6e40*/  UIADD3 UR8, UP0, UPT, UR52, 0x680, URZ ;  /* 0x0000068034087890 */ /* 0x000fe2000ff1e0ff */
[----:B------:R-:W-:Y:S01]  /*6e50*/  UMOV UR43, UR36 ;  /* 0x00000024002b7c82 */ /* 0x000fe20008000000 */
[----:B------:R-:W-:Y:S02]  /*6e60*/  UIADD3 UR5, UPT, UPT, UR41, 0x80, URZ ;  /* 0x0000008029057890 */ /* 0x000fe4000fffe0ff */
[----:B------:R-:W-:Y:S01]  /*6e70*/  MOV R108, UR4 ;  /* 0x00000004006c7c02 */ /* 0x000fe20008000f00 */
[----:B------:R-:W-:Y:S02]  /*6e80*/  UIADD3.X UR9, UPT, UPT, URZ, UR53, URZ, UP0, !UPT ;  /* 0x00000035ff097290 */ /* 0x000fe400087fe4ff */
[----:B------:R-:W-:Y:S01]  /*6e90*/  UIADD3 UR4, UPT, UPT, UR49, 0x4a00, URZ ;  /* 0x00004a0031047890 */ /* 0x000fe2000fffe0ff */
[----:B------:R-:W-:Y:S01]  /*6ea0*/  R2UR UR40, R108 ;  /* 0x000000006c2872ca */ /* 0x000fe200000e0000 */
[----:B------:R-:W-:Y:S01]  /*6eb0*/  UMOV UR6, UR42 ;  /* 0x0000002a00067c82 */ /* 0x000fe20008000000 */
[----:B------:R-:W-:Y:S11]  /*6ec0*/  UMOV UR7, UR36 ;  /* 0x0000002400077c82 */ /* 0x000ff60008000000 */
[----:B------:R2:W-:Y:S01]  /*6ed0*/  UTMASTG.3D [UR40], [UR8] ;  /* 0x00000028080073b5 */ /* 0x0005e20008010000 */
[----:B------:R2:W-:Y:S01]  /*6ee0*/  UTMASTG.3D [UR4], [UR8] ;  /* 0x00000004080073b5 */ /* 0x0005e20008010000 */
[----:B------:R0:W-:Y:S01]  /*6ef0*/  UTMACMDFLUSH ;  /* 0x00000000000079b7 */ /* 0x0001e20000000000 */
[----:B--2---:R-:W-:Y:S04]  /*6f00*/  DEPBAR.LE SB0, 0x1 ;  /* 0x000080400000791a */ /* 0x004fe80000000000 */
.L_x_116:
[----:B------:R-:W-:Y:S05]  /*6f10*/  BSYNC.RECONVERGENT B0 ;  /* 0x0000000000007941 */ /* 0x000fea0003800200 */
.L_x_115:
[----:B------:R-:W-:Y:S06]  /*6f20*/  BAR.SYNC.DEFER_BLOCKING 0x1, 0x80 ;  /* 0x0042000000007b1d */ /* 0x000fec0000010000 */
[----:B------:R-:W2:Y:S01]  /*6f30*/  @P6 SYNCS.PHASECHK.TRANS64.TRYWAIT P0, [R0+URZ+0x30], R2 ;  /* 0x00003002000065a7 */ /* 0x000ea200080011ff */
[----:B------:R-:W-:Y:S01]  /*6f40*/  BSSY B1, `(.L_x_117) ;  /* 0x0000021000017945 */ /* 0x000fe20003800000 */
[----:B--2---:R-:W-:Y:S03]  /*6f50*/  @P6 SEL R114, RZ, 0x1, !P0 ;  /* 0x00000001ff726807 */ /* 0x004fe60004000000 */
[----:B------:R-:W-:Y:S05]  /*6f60*/  @!P6 BRA `(.L_x_118) ;  /* 0x000000000078e947 */ /* 0x000fea0003800000 */
[----:B------:R-:W-:Y:S01]  /*6f70*/  ISETP.NE.AND P1, PT, R115, RZ, PT ;  /* 0x000000ff7300720c */ /* 0x000fe20003f25270 */
[----:B------:R-:W-:Y:S01]  /*6f80*/  BSSY B0, `(.L_x_119) ;  /* 0x0000009000007945 */ /* 0x000fe20003800000 */
[----:B------:R-:W-:Y:S11]  /*6f90*/  ISETP.NE.AND P0, PT, R114, RZ, PT ;  /* 0x000000ff7200720c */ /* 0x000ff60003f05270 */
[----:B------:R-:W-:Y:S05]  /*6fa0*/  @P1 IMAD R2, R105, 0x1000, R100 ;  /* 0x0000100069021824 */ /* 0x000fea00078e0264 */
[----:B------:R-:W-:Y:S05]  /*6fb0*/  @P1 IADD3 R4, PT, PT, R2, UR49, RZ ;  /* 0x0000003102041c10 */ /* 0x000fea000fffe0ff */
[----:B------:R-:W-:Y:S01]  /*6fc0*/  @P1 IMAD.IADD R4, R4, 0x1, R116 ;  /* 0x0000000104041824 */ /* 0x000fe200078e0274 */
[----:B------:R-:W-:Y:S06]  /*6fd0*/  @P0 BRA `(.L_x_120) ;  /* 0x00000000000c0947 */ /* 0x000fec0003800000 */
[----:B------:R-:W-:Y:S04]  /*6fe0*/  SHF.L.U32 R3, R104, 0x1f, RZ ;  /* 0x0000001f68037819 */ /* 0x000fe800000006ff */
[----:B------:R-:W2:Y:S02]  /*6ff0*/  SYNCS.PHASECHK.TRANS64.TRYWAIT P0, [R0+URZ+0x30], R3 ;  /* 0x00003003000075a7 */ /* 0x000ea400080011ff */
[----:B--2---:R-:W-:Y:S05]  /*7000*/  @!P0 BRA `(.L_x_121) ;  /* 0x00000034002c8947 */ /* 0x004fea0003800000 */
.L_x_120:
[----:B------:R-:W-:Y:S05]  /*7010*/  BSYNC B0 ;  /* 0x0000000000007941 */ /* 0x000fea0003800000 */
.L_x_119:
[----:B------:R-:W-:Y:S01]  /*7020*/  ISETP.NE.AND P0, PT, R115, RZ, PT ;  /* 0x000000ff7300720c */ /* 0x000fe20003f05270 */
[----:B------:R-:W-:Y:S11]  /*7030*/  VIADD R105, R105, 0x1 ;  /* 0x0000000169697836 */ /* 0x000ff60000000000 */
[----:B------:R-:W-:Y:S01]  /*7040*/  @!UPT UIADD3 URZ, UPT, UPT, URZ, URZ, URZ ;  /* 0x000000fffffff290 */ /* 0x000fe2000fffe0ff */
[----:B------:R3:W4:Y:S04]  /*7050*/  @P0 LDS.128 R80, [R2+UR49+0x200] ;  /* 0x0002003102500984 */ /* 0x0007280008000c00 */
[----:B------:R1:W1:Y:S01]  /*7060*/  @P0 LDS.128 R84, [R4+0x200] ;  /* 0x0002000004540984 */ /* 0x0002620000000c00 */
[C---:B------:R-:W-:Y:S01]  /*7070*/  ISETP.NE.AND P0, PT, R105.reuse, 0x4, PT ;  /* 0x000000046900780c */ /* 0x040fe20003f05270 */
[----:B------:R-:W-:Y:S01]  /*7080*/  @!PT LDS RZ, [RZ] ;  /* 0x00000000fffff984 */ /* 0x000fe20000000800 */
[----:B------:R-:W-:Y:S01]  /*7090*/  @!PT LDS RZ, [RZ] ;  /* 0x00000000fffff984 */ /* 0x000fe20000000800 */
[----:B------:R-:W-:Y:S01]  /*70a0*/  @!PT LDS RZ, [RZ] ;  /* 0x00000000fffff984 */ /* 0x000fe20000000800 */
[----:B------:R-:W-:Y:S01]  /*70b0*/  @!PT LDS RZ, [RZ] ;  /* 0x00000000fffff984 */ /* 0x000fe20000000800 */
[----:B------:R5:W-:Y:S06]  /*70c0*/  MEMBAR.ALL.CTA ;  /* 0x0000000000007992 */ /* 0x000bec0000008000 */
[----:B-----5:R-:W5:Y:S01]  /*70d0*/  FENCE.VIEW.ASYNC.S ;  /* 0x00000000000073c6 */ /* 0x020f620000000000 */
[----:B------:R-:W-:Y:S01]  /*70e0*/  SEL R105, R105, RZ, P0 ;  /* 0x000000ff69697207 */ /* 0x000fe20000000000 */
[----:B---3--:R-:W-:Y:S02]  /*70f0*/  VIADD R2, R0, 0x50 ;  /* 0x0000005000027836 */ /* 0x008fe40000000000 */
[----:B--2---:R-:W-:Y:S05]  /*7100*/  IMAD.U32 R0, RZ, RZ, UR37 ;  /* 0x00000025ff007e24 */ /* 0x004fea000f8e00ff */
[----:B------:R-:W-:Y:S04]  /*7110*/  PRMT R0, R0, 0x654, R2 ;  /* 0x0000065400007816 */ /* 0x000fe80000000002 */
[----:B-----5:R2:W-:Y:S02]  /*7120*/  SYNCS.ARRIVE.TRANS64.RED.A1T0 RZ, [R0+URZ], RZ ;  /* 0x000000ff00ff79a7 */ /* 0x0205e400081004ff */
[----:B--2---:R-:W-:Y:S04]  /*7130*/  SEL R0, RZ, 0x1, P0 ;  /* 0x00000001ff007807 */ /* 0x004fe80000000000 */
[----:B-1--4-:R-:W-:Y:S02]  /*7140*/  LOP3.LUT R104, R104, R0, RZ, 0x3c, !PT ;  /* 0x0000000068687212 */ /* 0x012fe400078e3cff */
.L_x_118:
[----:B------:R-:W-:Y:S05]  /*7150*/  BSYNC B1 ;  /* 0x0000000000017941 */ /* 0x000fea0003800000 */
.L_x_117:
[----:B------:R-:W-:Y:S05]  /*7160*/  VIADD R0, R48, 0x20 ;  /* 0x0000002030007836 */ /* 0x000fea0000000000 */
[----:B------:R-:W-:Y:S04]  /*7170*/  SHF.R.U32.HI R0, RZ, 0x15, R0 ;  /* 0x00000015ff007819 */ /* 0x000fe80000011600 */
[----:B------:R-:W-:Y:S11]  /*7180*/  LOP3.LUT P0, RZ, R0, 0x3, R102, 0x48, !PT ;  /* 0x0000000300ff7812 */ /* 0x000ff60007804866 */
[----:B------:R-:W-:Y:S02]  /*7190*/  @!UPT UIADD3 URZ, UPT, UPT, URZ, URZ, URZ ;  /* 0x000000fffffff290 */ /* 0x000fe4000fffe0ff */
[----:B------:R-:W-:Y:S05]  /*71a0*/  @!P0 BRA `(.L_x_122) ;  /* 0x0000000000408947 */ /* 0x000fea0003800000 */
[----:B------:R-:W2:Y:S01]  /*71b0*/  LDCU.64 UR8, c[0x4][0x78] ;  /* 0x01000f00ff0877ac */ /* 0x000ea20008000a00 */
[----:B------:R-:W-:Y:S01]  /*71c0*/  MOV R3, 0x0 ;  /* 0x0000000000037802 */ /* 0x000fe20000000f00 */
[----:B------:R-:W-:Y:S02]  /*71d0*/  HFMA2 R12, -RZ, RZ, 0, 5.9604644775390625e-08 ;  /* 0x00000001ff0c7431 */ /* 0x000fe400000001ff */
[----:B------:R-:W-:Y:S02]  /*71e0*/  IMAD.MOV.U32 R8, RZ, RZ, 0x192 ;  /* 0x00000192ff087424 */ /* 0x000fe400078e00ff */
[----:B------:R-:W-:Y:S01]  /*71f0*/  IMAD.MOV.U32 R13, RZ, RZ, RZ ;  /* 0x000000ffff0d7224 */ /* 0x000fe200078e00ff */
[----:B------:R-:W3:Y:S01]  /*7200*/  LDCU.64 UR6, c[0x4][0x80] ;  /* 0x01001000ff0677ac */ /* 0x000ee20008000a00 */
[----:B------:R-:W4:Y:S01]  /*7210*/  LDC.64 R2, c[0x4][R3] ;  /* 0x0100000003027b82 */ /* 0x000f220000000a00 */
[----:B------:R-:W5:Y:S01]  /*7220*/  LDCU.64 UR4, c[0x4][0x18] ;  /* 0x01000300ff0477ac */ /* 0x000f620008000a00 */
[----:B--2---:R-:W-:Y:S01]  /*7230*/  MOV R5, UR9 ;  /* 0x0000000900057c02 */ /* 0x004fe20008000f00 */
[----:B------:R-:W-:Y:S01]  /*7240*/  IMAD.U32 R4, RZ, RZ, UR8 ;  /* 0x00000008ff047e24 */ /* 0x000fe2000f8e00ff */
[----:B---3--:R-:W-:Y:S01]  /*7250*/  MOV R7, UR7 ;  /* 0x0000000700077c02 */ /* 0x008fe20008000f00 */
[----:B------:R-:W-:Y:S01]  /*7260*/  IMAD.U32 R6, RZ, RZ, UR6 ;  /* 0x00000006ff067e24 */ /* 0x000fe2000f8e00ff */
[----:B-----5:R-:W-:Y:S01]  /*7270*/  MOV R11, UR5 ;  /* 0x00000005000b7c02 */ /* 0x020fe20008000f00 */
[----:B------:R-:W-:Y:S02]  /*7280*/  IMAD.U32 R10, RZ, RZ, UR4 ;  /* 0x00000004ff0a7e24 */ /* 0x000fe4000f8e00ff */
[----:B------:R-:W-:Y:S07]  /*7290*/  LEPC R20, `(.L_x_122) ;  /* 0x000000001014794e */ /* 0x000fee0000000000 */
[----:B-1--4-:R-:W-:Y:S05]  /*72a0*/  CALL.ABS.NOINC R2 ;  /* 0x0000000002007343 */ /* 0x012fea0003c00000 */
.L_x_122:
[-C--:B------:R-:W-:Y:S01]  /*72b0*/  F2FP.F16.E4M3.UNPACK_B R0, R81.reuse ;  /* 0x00000051ff00723e */ /* 0x080fe200020006ff */
[----:B------:R-:W-:Y:S05]  /*72c0*/  WARPSYNC.ALL ;  /* 0x0000000000007948 */ /* 0x000fea0003800000 */
[----:B------:R-:W-:Y:S01]  /*72d0*/  R2UR UR4, R48 ;  /* 0x00000000300472ca */ /* 0x000fe200000e0000 */
[--C-:B------:R-:W-:Y:S01]  /*72e0*/  HADD2.F32 R54, -RZ, R0.reuse.H0_H0 ;  /* 0x20000000ff367230 */ /* 0x100fe20000004100 */
[-C--:B------:R-:W-:Y:S01]  /*72f0*/  F2FP.F16.E4M3.UNPACK_B R2, R80.reuse.H1 ;  /* 0x00000050ff02723e */ /* 0x080fe200030006ff */
[----:B------:R-:W-:Y:S01]  /*7300*/  HADD2.F32 R55, -RZ, R0.H1_H1 ;  /* 0x30000000ff377230 */ /* 0x000fe20000004100 */
[----:B------:R-:W-:Y:S01]  /*7310*/  F2FP.F16.E4M3.UNPACK_B R0, R81.H1 ;  /* 0x00000051ff00723e */ /* 0x000fe200030006ff */
[----:B------:R-:W-:Y:S01]  /*7320*/  BSSY.RECONVERGENT B0, `(.L_x_123) ;  /* 0x0000099000007945 */ /* 0x000fe20003800200 */
[----:B------:R-:W-:Y:S01]  /*7330*/  F2FP.F16.E4M3.UNPACK_B R3, R80 ;  /* 0x00000050ff03723e */ /* 0x000fe200020006ff */
[----:B------:R-:W-:Y:S01]  /*7340*/  HADD2.F32 R52, -RZ, R2.H0_H0 ;  /* 0x20000002ff347230 */ /* 0x000fe20000004100 */
[----:B------:R-:W-:Y:S01]  /*7350*/  ISETP.NE.AND P0, PT, R109, RZ, PT ;  /* 0x000000ff6d00720c */ /* 0x000fe20003f05270 */
[--C-:B------:R-:W-:Y:S01]  /*7360*/  HADD2.F32 R56, -RZ, R0.reuse.H0_H0 ;  /* 0x20000000ff387230 */ /* 0x100fe20000004100 */
[----:B------:R-:W-:Y:S01]  /*7370*/  ISETP.NE.AND P6, PT, R117, RZ, PT ;  /* 0x000000ff7500720c */ /* 0x000fe20003fc5270 */
[----:B------:R-:W-:Y:S01]  /*7380*/  HADD2.F32 R57, -RZ, R0.H1_H1 ;  /* 0x30000000ff397230 */ /* 0x000fe20000004100 */
[-C--:B------:R-:W-:Y:S01]  /*7390*/  F2FP.F16.E4M3.UNPACK_B R0, R83.reuse ;  /* 0x00000053ff00723e */ /* 0x080fe200020006ff */
[----:B-1----:R-:W1:Y:S01]  /*73a0*/  LDTM.x32 R4, tmem[UR4+0x20] ;  /* 0x00002004000479ee */ /* 0x002e6200082c0000 */
[----:B------:R-:W-:Y:S01]  /*73b0*/  HADD2.F32 R53, -RZ, R2.H1_H1 ;  /* 0x30000002ff357230 */ /* 0x000fe20000004100 */
[----:B------:R-:W-:Y:S01]  /*73c0*/  F2FP.F16.E4M3.UNPACK_B R2, R82.H1 ;  /* 0x00000052ff02723e */ /* 0x000fe200030006ff */
[--C-:B------:R-:W-:Y:S02]  /*73d0*/  HADD2.F32 R50, -RZ, R3.reuse.H0_H0 ;  /* 0x20000003ff327230 */ /* 0x100fe40000004100 */
[--C-:B------:R-:W-:Y:S02]  /*73e0*/  HADD2.F32 R62, -RZ, R0.reuse.H0_H0 ;  /* 0x20000000ff3e7230 */ /* 0x100fe40000004100 */
[----:B------:R-:W-:Y:S01]  /*73f0*/  HADD2.F32 R63, -RZ, R0.H1_H1 ;  /* 0x30000000ff3f7230 */ /* 0x000fe20000004100 */
[----:B------:R-:W-:Y:S01]  /*7400*/  F2FP.F16.E4M3.UNPACK_B R0, R84.H1 ;  /* 0x00000054ff00723e */ /* 0x000fe200030006ff */
[--C-:B------:R-:W-:Y:S02]  /*7410*/  HADD2.F32 R60, -RZ, R2.reuse.H0_H0 ;  /* 0x20000002ff3c7230 */ /* 0x100fe40000004100 */
[----:B------:R-:W-:Y:S01]  /*7420*/  HADD2.F32 R61, -RZ, R2.H1_H1 ;  /* 0x30000002ff3d7230 */ /* 0x000fe20000004100 */
[----:B------:R-:W-:Y:S01]  /*7430*/  F2FP.F16.E4M3.UNPACK_B R2, R83.H1 ;  /* 0x00000053ff02723e */ /* 0x000fe200030006ff */
[----:B------:R-:W-:Y:S01]  /*7440*/  HADD2.F32 R51, -RZ, R3.H1_H1 ;  /* 0x30000003ff337230 */ /* 0x000fe20000004100 */
[----:B------:R-:W-:Y:S01]  /*7450*/  F2FP.F16.E4M3.UNPACK_B R3, R82 ;  /* 0x00000052ff03723e */ /* 0x000fe200020006ff */
[--C-:B------:R-:W-:Y:S02]  /*7460*/  HADD2.F32 R68, -RZ, R0.reuse.H0_H0 ;  /* 0x20000000ff447230 */ /* 0x100fe40000004100 */
[----:B------:R-:W-:Y:S01]  /*7470*/  HADD2.F32 R69, -RZ, R0.H1_H1 ;  /* 0x30000000ff457230 */ /* 0x000fe20000004100 */
[-C--:B------:R-:W-:Y:S01]  /*7480*/  F2FP.F16.E4M3.UNPACK_B R0, R85.reuse.H1 ;  /* 0x00000055ff00723e */ /* 0x080fe200030006ff */
[--C-:B------:R-:W-:Y:S02]  /*7490*/  HADD2.F32 R64, -RZ, R2.reuse.H0_H0 ;  /* 0x20000002ff407230 */ /* 0x100fe40000004100 */
[----:B------:R-:W-:Y:S01]  /*74a0*/  HADD2.F32 R65, -RZ, R2.H1_H1 ;  /* 0x30000002ff417230 */ /* 0x000fe20000004100 */
[----:B------:R-:W-:Y:S01]  /*74b0*/  F2FP.F16.E4M3.UNPACK_B R2, R85 ;  /* 0x00000055ff02723e */ /* 0x000fe200020006ff */
[--C-:B------:R-:W-:Y:S02]  /*74c0*/  HADD2.F32 R58, -RZ, R3.reuse.H0_H0 ;  /* 0x20000003ff3a7230 */ /* 0x100fe40000004100 */
[C---:B-1----:R-:W-:Y:S01]  /*74d0*/  FMUL R7, R47.reuse, R7 ;  /* 0x000000072f077220 */ /* 0x042fe20000400000 */
[----:B------:R-:W-:Y:S01]  /*74e0*/  HADD2.F32 R59, -RZ, R3.H1_H1 ;  /* 0x30000003ff3b7230 */ /* 0x000fe20000004100 */
[----:B------:R-:W-:Y:S01]  /*74f0*/  F2FP.F16.E4M3.UNPACK_B R3, R84 ;  /* 0x00000054ff03723e */ /* 0x000fe200020006ff */
[--C-:B------:R-:W-:Y:S02]  /*7500*/  HADD2.F32 R72, -RZ, R0.reuse.H0_H0 ;  /* 0x20000000ff487230 */ /* 0x100fe40000004100 */
[C---:B------:R-:W-:Y:S01]  /*7510*/  FMUL R11, R47.reuse, R11 ;  /* 0x0000000b2f0b7220 */ /* 0x040fe20000400000 */
[----:B------:R-:W-:Y:S01]  /*7520*/  HADD2.F32 R73, -RZ, R0.H1_H1 ;  /* 0x30000000ff497230 */ /* 0x000fe20000004100 */
[----:B------:R-:W-:Y:S01]  /*7530*/  F2FP.F16.E4M3.UNPACK_B R0, R87 ;  /* 0x00000057ff00723e */ /* 0x000fe200020006ff */
[--C-:B------:R-:W-:Y:S02]  /*7540*/  HADD2.F32 R70, -RZ, R2.reuse.H0_H0 ;  /* 0x20000002ff467230 */ /* 0x100fe40000004100 */
[C---:B------:R-:W-:Y:S01]  /*7550*/  FMUL R15, R47.reuse, R15 ;  /* 0x0000000f2f0f7220 */ /* 0x040fe20000400000 */
[----:B------:R-:W-:Y:S01]  /*7560*/  HADD2.F32 R71, -RZ, R2.H1_H1 ;  /* 0x30000002ff477230 */ /* 0x000fe20000004100 */
[-C--:B------:R-:W-:Y:S01]  /*7570*/  F2FP.F16.E4M3.UNPACK_B R2, R86.reuse.H1 ;  /* 0x00000056ff02723e */ /* 0x080fe200030006ff */
[--C-:B------:R-:W-:Y:S02]  /*7580*/  HADD2.F32 R66, -RZ, R3.reuse.H0_H0 ;  /* 0x20000003ff427230 */ /* 0x100fe40000004100 */
[----:B------:R-:W-:Y:S01]  /*7590*/  HADD2.F32 R67, -RZ, R3.H1_H1 ;  /* 0x30000003ff437230 */ /* 0x000fe20000004100 */
[----:B------:R-:W-:Y:S01]  /*75a0*/  F2FP.F16.E4M3.UNPACK_B R3, R86 ;  /* 0x00000056ff03723e */ /* 0x000fe200020006ff */
[--C-:B------:R-:W-:Y:S02]  /*75b0*/  HADD2.F32 R78, -RZ, R0.reuse.H0_H0 ;  /* 0x20000000ff4e7230 */ /* 0x100fe40000004100 */
[----:B------:R-:W-:Y:S02]  /*75c0*/  HADD2.F32 R79, -RZ, R0.H1_H1 ;  /* 0x30000000ff4f7230 */ /* 0x000fe40000004100 */
[C---:B------:R-:W-:Y:S01]  /*75d0*/  FMUL R0, R47.reuse, R4 ;  /* 0x000000042f007220 */ /* 0x040fe20000400000 */
[--C-:B------:R-:W-:Y:S02]  /*75e0*/  HADD2.F32 R76, -RZ, R2.reuse.H0_H0 ;  /* 0x20000002ff4c7230 */ /* 0x100fe40000004100 */
[----:B------:R-:W-:Y:S01]  /*75f0*/  FMUL R4, R47, R8 ;  /* 0x000000082f047220 */ /* 0x000fe20000400000 */
[----:B------:R-:W-:Y:S02]  /*7600*/  HADD2.F32 R77, -RZ, R2.H1_H1 ;  /* 0x30000002ff4d7230 */ /* 0x000fe40000004100 */
[----:B------:R-:W-:Y:S01]  /*7610*/  FFMA R0, R49, R50, R0 ;  /* 0x0000003231007223 */ /* 0x000fe20000000000 */
[--C-:B------:R-:W-:Y:S02]  /*7620*/  HADD2.F32 R74, -RZ, R3.reuse.H0_H0 ;  /* 0x20000003ff4a7230 */ /* 0x100fe40000004100 */
[C---:B------:R-:W-:Y:S01]  /*7630*/  FMUL R2, R47.reuse, R5 ;  /* 0x000000052f027220 */ /* 0x040fe20000400000 */
[----:B------:R-:W-:Y:S02]  /*7640*/  HADD2.F32 R75, -RZ, R3.H1_H1 ;  /* 0x30000003ff4b7230 */ /* 0x000fe40000004100 */
[C---:B------:R-:W-:Y:S01]  /*7650*/  FMUL R5, R47.reuse, R9 ;  /* 0x000000092f057220 */ /* 0x040fe20000400000 */
[----:B------:R-:W-:Y:S01]  /*7660*/  FMUL R8, R47, R12 ;  /* 0x0000000c2f087220 */ /* 0x000fe20000400000 */
[----:B------:R-:W-:Y:S01]  /*7670*/  FFMA R2, R49, R51, R2 ;  /* 0x0000003331027223 */ /* 0x000fe20000000002 */
[C---:B------:R-:W-:Y:S01]  /*7680*/  FMUL R9, R47.reuse, R13 ;  /* 0x0000000d2f097220 */ /* 0x040fe20000400000 */
[C---:B------:R-:W-:Y:S01]  /*7690*/  FMUL R12, R47.reuse, R21 ;  /* 0x000000152f0c7220 */ /* 0x040fe20000400000 */
[C---:B------:R-:W-:Y:S01]  /*76a0*/  FMUL R21, R47.reuse, R30 ;  /* 0x0000001e2f157220 */ /* 0x040fe20000400000 */
[C---:B------:R-:W-:Y:S01]  /*76b0*/  FMUL R13, R47.reuse, R22 ;  /* 0x000000162f0d7220 */ /* 0x040fe20000400000 */
        /* <DEDUP_REMOVED lines=9> */
[C---:B------:R-:W-:Y:S01]  /*7750*/  FFMA R6, R49.reuse, R56, R6 ;  /* 0x0000003831067223 */ /* 0x040fe20000000006 */
[C---:B------:R-:W-:Y:S01]  /*7760*/  FFMA R11, R49.reuse, R57, R11 ;  /* 0x00000039310b7223 */ /* 0x040fe2000000000b */
[C---:B------:R-:W-:Y:S01]  /*7770*/  FFMA R8, R49.reuse, R58, R8 ;  /* 0x0000003a31087223 */ /* 0x040fe20000000008 */
[----:B------:R-:W-:Y:S01]  /*7780*/  FFMA R9, R49, R59, R9 ;  /* 0x0000003b31097223 */ /* 0x000fe20000000009 */
[----:B------:R-:W-:Y:S01]  /*7790*/  F2FP.SATFINITE.E4M3.F32.PACK_AB_MERGE_C R52, R7, R3, RZ ;  /* 0x000000030734723e */ /* 0x000fe200048070ff */
[----:B------:R-:W-:Y:S01]  /*77a0*/  FFMA R10, R49, R60, R10 ;  /* 0x0000003c310a7223 */ /* 0x000fe2000000000a */
[----:B------:R-:W-:Y:S01]  /*77b0*/  F2FP.SATFINITE.E4M3.F32.PACK_AB_MERGE_C R53, R11, R6, RZ ;  /* 0x000000060b35723e */ /* 0x000fe200048070ff */
[----:B------:R-:W-:Y:S01]  /*77c0*/  FFMA R15, R49, R61, R15 ;  /* 0x0000003d310f7223 */ /* 0x000fe2000000000f */
[C---:B------:R-:W-:Y:S01]  /*77d0*/  FMUL R3, R47.reuse, R16 ;  /* 0x000000102f037220 */ /* 0x040fe20000400000 */
[C---:B------:R-:W-:Y:S01]  /*77e0*/  FMUL R6, R47.reuse, R17 ;  /* 0x000000112f067220 */ /* 0x040fe20000400000 */
[----:B------:R-:W-:Y:S01]  /*77f0*/  F2FP.F16.E4M3.UNPACK_B R51, R87.H1 ;  /* 0x00000057ff33723e */ /* 0x000fe200030006ff */
[----:B------:R-:W-:Y:S01]  /*7800*/  FMUL R11, R47, R20 ;  /* 0x000000142f0b7220 */ /* 0x000fe20000400000 */
[----:B------:R-:W-:Y:S01]  /*7810*/  F2FP.SATFINITE.E4M3.F32.PACK_AB_MERGE_C R54, R15, R10, RZ ;  /* 0x0000000a0f36723e */ /* 0x000fe200048070ff */
[C---:B------:R-:W-:Y:S01]  /*7820*/  FFMA R3, R49.reuse, R62, R3 ;  /* 0x0000003e31037223 */ /* 0x040fe20000000003 */
[----:B------:R-:W-:Y:S01]  /*7830*/  FFMA R6, R49, R63, R6 ;  /* 0x0000003f31067223 */ /* 0x000fe20000000006 */
[----:B------:R-:W-:Y:S01]  /*7840*/  FMUL R20, R47, R29 ;  /* 0x0000001d2f147220 */ /* 0x000fe20000400000 */
[----:B------:R-:W-:Y:S01]  /*7850*/  F2FP.SATFINITE.E4M3.F32.PACK_AB_MERGE_C R29, R5, R4, R53 ;  /* 0x00000004051d723e */ /* 0x000fe20004807035 */
[----:B------:R-:W-:Y:S01]  /*7860*/  FMUL R10, R47, R19 ;  /* 0x000000132f0a7220 */ /* 0x000fe20000400000 */
[----:B------:R-:W-:Y:S01]  /*7870*/  F2FP.SATFINITE.E4M3.F32.PACK_AB_MERGE_C R30, R9, R8, R54 ;  /* 0x00000008091e723e */ /* 0x000fe20004807036 */
        /* <DEDUP_REMOVED lines=10> */
[----:B------:R-:W-:Y:S01]  /*7920*/  FFMA R14, R49, R69, R14 ;  /* 0x00000045310e7223 */ /* 0x000fe2000000000e */
[----:B------:R-:W-:Y:S01]  /*7930*/  FMUL R18, R47, R27 ;  /* 0x0000001b2f127220 */ /* 0x000fe20000400000 */
[C---:B------:R-:W-:Y:S01]  /*7940*/  FFMA R15, R49.reuse, R70, R15 ;  /* 0x00000046310f7223 */ /* 0x040fe2000000000f */
[C---:B------:R-:W-:Y:S01]  /*7950*/  FFMA R16, R49.reuse, R71, R16 ;  /* 0x0000004731107223 */ /* 0x040fe20000000010 */
[C---:B------:R-:W-:Y:S01]  /*7960*/  FFMA R17, R49.reuse, R72, R17 ;  /* 0x0000004831117223 */ /* 0x040fe20000000011 */
[C---:B------:R-:W-:Y:S01]  /*7970*/  FFMA R18, R49.reuse, R73, R18 ;  /* 0x0000004931127223 */ /* 0x040fe20000000012 */
[----:B------:R-:W-:Y:S01]  /*7980*/  FFMA R19, R49, R74, R19 ;  /* 0x0000004a31137223 */ /* 0x000fe20000000013 */
[----:B------:R-:W-:Y:S01]  /*7990*/  FMUL R23, R47, R32 ;  /* 0x000000202f177220 */ /* 0x000fe20000400000 */
[----:B------:R-:W-:Y:S01]  /*79a0*/  FFMA R20, R49, R75, R20 ;  /* 0x0000004b31147223 */ /* 0x000fe20000000014 */
[----:B------:R-:W-:Y:S01]  /*79b0*/  FMUL R24, R47, R33 ;  /* 0x000000212f187220 */ /* 0x000fe20000400000 */
[--C-:B------:R-:W-:Y:S02]  /*79c0*/  HADD2.F32 R50, -RZ, R51.reuse.H0_H0 ;  /* 0x20000033ff327230 */ /* 0x100fe40000004100 */
[----:B------:R-:W-:Y:S01]  /*79d0*/  FFMA R21, R49, R76, R21 ;  /* 0x0000004c31157223 */ /* 0x000fe20000000015 */
[----:B------:R-:W-:Y:S02]  /*79e0*/  HADD2.F32 R51, -RZ, R51.H1_H1 ;  /* 0x30000033ff337230 */ /* 0x000fe40000004100 */
[----:B------:R-:W-:Y:S01]  /*79f0*/  FMUL R25, R47, R34 ;  /* 0x000000222f197220 */ /* 0x000fe20000400000 */
[----:B------:R-:W-:Y:S01]  /*7a00*/  FFMA R22, R49, R77, R22 ;  /* 0x0000004d31167223 */ /* 0x000fe20000000016 */
[----:B------:R-:W-:Y:S01]  /*7a10*/  FMUL R26, R47, R35 ;  /* 0x000000232f1a7220 */ /* 0x000fe20000400000 */
[----:B------:R-:W-:Y:S01]  /*7a20*/  F2FP.SATFINITE.E4M3.F32.PACK_AB_MERGE_C R7, R10, R7, RZ ;  /* 0x000000070a07723e */ /* 0x000fe200048070ff */
[C---:B------:R-:W-:Y:S01]  /*7a30*/  FFMA R23, R49.reuse, R78, R23 ;  /* 0x0000004e31177223 */ /* 0x040fe20000000017 */
[C---:B------:R-:W-:Y:S01]  /*7a40*/  FFMA R24, R49.reuse, R79, R24 ;  /* 0x0000004f31187223 */ /* 0x040fe20000000018 */
[C---:B------:R-:W-:Y:S01]  /*7a50*/  FFMA R25, R49.reuse, R50, R25 ;  /* 0x0000003231197223 */ /* 0x040fe20000000019 */
[----:B------:R-:W-:Y:S01]  /*7a60*/  FFMA R26, R49, R51, R26 ;  /* 0x00000033311a7223 */ /* 0x000fe2000000001a */
[----:B------:R-:W-:Y:S02]  /*7a70*/  F2FP.SATFINITE.E4M3.F32.PACK_AB_MERGE_C R28, R2, R0, R52 ;  /* 0x00000000021c723e */ /* 0x000fe40004807034 */
[----:B------:R-:W-:Y:S02]  /*7a80*/  F2FP.SATFINITE.E4M3.F32.PACK_AB_MERGE_C R31, R6, R3, R7 ;  /* 0x00000003061f723e */ /* 0x000fe40004807007 */
[----:B------:R-:W-:Y:S02]  /*7a90*/  F2FP.SATFINITE.E4M3.F32.PACK_AB_MERGE_C R13, R14, R13, RZ ;  /* 0x0000000d0e0d723e */ /* 0x000fe400048070ff */
[----:B------:R-:W-:Y:S01]  /*7aa0*/  F2FP.SATFINITE.E4M3.F32.PACK_AB_MERGE_C R17, R18, R17, RZ ;  /* 0x000000111211723e */ /* 0x000fe200048070ff */
[----:B------:R1:W-:Y:S01]  /*7ab0*/  STS.128 [R100+UR49+0x5200], R28 ;  /* 0x0052001c64007988 */ /* 0x0003e20008000c31 */
[----:B------:R-:W-:Y:S02]  /*7ac0*/  F2FP.SATFINITE.E4M3.F32.PACK_AB_MERGE_C R14, R22, R21, RZ ;  /* 0x00000015160e723e */ /* 0x000fe400048070ff */
[----:B------:R-:W-:Y:S02]  /*7ad0*/  F2FP.SATFINITE.E4M3.F32.PACK_AB_MERGE_C R25, R26, R25, RZ ;  /* 0x000000191a19723e */ /* 0x000fe400048070ff */
[----:B------:R-:W-:Y:S02]  /*7ae0*/  F2FP.SATFINITE.E4M3.F32.PACK_AB_MERGE_C R12, R12, R11, R13 ;  /* 0x0000000b0c0c723e */ /* 0x000fe4000480700d */
[----:B------:R-:W-:Y:S02]  /*7af0*/  F2FP.SATFINITE.E4M3.F32.PACK_AB_MERGE_C R13, R16, R15, R17 ;  /* 0x0000000f100d723e */ /* 0x000fe40004807011 */
        /* <DEDUP_REMOVED lines=13> */
[----:B------:R-:W-:Y:S02]  /*7bd0*/  UIADD3 UR12, UP0, UPT, UR52, 0x680, URZ ;  /* 0x00000680340c7890 */ /* 0x000fe4000ff1e0ff */
[----:B------:R-:W-:Y:S02]  /*7be0*/  UIADD3 UR9, UPT, UPT, UR41, 0x20, URZ ;  /* 0x0000002029097890 */ /* 0x000fe4000fffe0ff */
[----:B------:R-:W-:Y:S02]  /*7bf0*/  UIADD3 UR8, UPT, UPT, UR49, 0x5200, URZ ;  /* 0x0000520031087890 */ /* 0x000fe4000fffe0ff */
[----:B------:R-:W-:Y:S01]  /*7c00*/  UIADD3.X UR13, UPT, UPT, URZ, UR53, URZ, UP0, !UPT ;  /* 0x00000035ff0d7290 */ /* 0x000fe200087fe4ff */
[----:B------:R-:W-:Y:S01]  /*7c10*/  UMOV UR10, UR42 ;  /* 0x0000002a000a7c82 */ /* 0x000fe20008000000 */
[----:B------:R-:W-:Y:S01]  /*7c20*/  UMOV UR11, UR36 ;  /* 0x00000024000b7c82 */ /* 0x000fe20008000000 */
[----:B------:R-:W-:Y:S02]  /*7c30*/  UIADD3 UR5, UPT, UPT, UR41, 0xa0, URZ ;  /* 0x000000a029057890 */ /* 0x000fe4000fffe0ff */
[----:B------:R-:W-:Y:S01]  /*7c40*/  UIADD3 UR4, UPT, UPT, UR49, 0x5a00, URZ ;  /* 0x00005a0031047890 */ /* 0x000fe2000fffe0ff */
[----:B------:R-:W-:Y:S03]  /*7c50*/  UMOV UR6, UR42 ;  /* 0x0000002a00067c82 */ /* 0x000fe60008000000 */
[----:B------:R2:W-:Y:S01]  /*7c60*/  UTMASTG.3D [UR8], [UR12] ;  /* 0x000000080c0073b5 */ /* 0x0005e20008010000 */
[----:B------:R-:W-:Y:S04]  /*7c70*/  UMOV UR7, UR36 ;  /* 0x0000002400077c82 */ /* 0x000fe80008000000 */
[----:B------:R2:W-:Y:S01]  /*7c80*/  UTMASTG.3D [UR4], [UR12] ;  /* 0x000000040c0073b5 */ /* 0x0005e20008010000 */
[----:B------:R0:W-:Y:S01]  /*7c90*/  UTMACMDFLUSH ;  /* 0x00000000000079b7 */ /* 0x0001e20000000000 */
[----:B--2---:R-:W-:Y:S04]  /*7ca0*/  DEPBAR.LE SB0, 0x1 ;  /* 0x000080400000791a */ /* 0x004fe80000000000 */
.L_x_124:
[----:B------:R-:W-:Y:S05]  /*7cb0*/  BSYNC.RECONVERGENT B0 ;  /* 0x0000000000007941 */ /* 0x000fea0003800200 */
.L_x_123:
        /* <DEDUP_REMOVED lines=15> */
.L_x_128:
[----:B------:R-:W-:Y:S05]  /*7db0*/  BSYNC B0 ;  /* 0x0000000000007941 */ /* 0x000fea0003800000 */
.L_x_127:
[----:B------:R-:W-:Y:S01]  /*7dc0*/  ISETP.NE.AND P0, PT, R115, RZ, PT ;  /* 0x000000ff7300720c */ /* 0x000fe20003f05270 */
[----:B------:R-:W-:Y:S11]  /*7dd0*/  VIADD R105, R105, 0x1 ;  /* 0x0000000169697836 */ /* 0x000ff60000000000 */
[----:B------:R-:W-:Y:S01]  /*7de0*/  @!UPT UIADD3 URZ, UPT, UPT, URZ, URZ, URZ ;  /* 0x000000fffffff290 */ /* 0x000fe2000fffe0ff */
[----:B------:R3:W4:Y:S04]  /*7df0*/  @P0 LDS.128 R84, [R2+0x200] ;  /* 0x0002000002540984 */ /* 0x0007280000000c00 */
[----:B------:R1:W1:Y:S01]  /*7e00*/  @P0 LDS.128 R80, [R3+UR49+0x200] ;  /* 0x0002003103500984 */ /* 0x0002620008000c00 */
        /* <DEDUP_REMOVED lines=14> */
.L_x_126:
[----:B------:R-:W-:Y:S05]  /*7ef0*/  BSYNC B1 ;  /* 0x0000000000017941 */ /* 0x000fea0003800000 */
.L_x_125:
[----:B------:R-:W-:Y:S05]  /*7f00*/  VIADD R0, R48, 0x40 ;  /* 0x0000004030007836 */ /* 0x000fea0000000000 */
[----:B------:R-:W-:Y:S04]  /*7f10*/  SHF.R.U32.HI R0, RZ, 0x15, R0 ;  /* 0x00000015ff007819 */ /* 0x000fe80000011600 */
[----:B------:R-:W-:Y:S11]  /*7f20*/  LOP3.LUT P0, RZ, R0, 0x3, R102, 0x48, !PT ;  /* 0x0000000300ff7812 */ /* 0x000ff60007804866 */
[----:B------:R-:W-:Y:S02]  /*7f30*/  @!UPT UIADD3 URZ, UPT, UPT, URZ, URZ, URZ ;  /* 0x000000fffffff290 */ /* 0x000fe4000fffe0ff */
[----:B------:R-:W-:Y:S05]  /*7f40*/  @!P0 BRA `(.L_x_130) ;  /* 0x0000000000408947 */ /* 0x000fea0003800000 */
[----:B------:R-:W2:Y:S01]  /*7f50*/  LDCU.64 UR8, c[0x4][0x78] ;  /* 0x01000f00ff0877ac */ /* 0x000ea20008000a00 */
[----:B------:R-:W-:Y:S01]  /*7f60*/  MOV R3, 0x0 ;  /* 0x0000000000037802 */ /* 0x000fe20000000f00 */
[----:B-1----:R-:W-:Y:S02]  /*7f70*/  HFMA2 R12, -RZ, RZ, 0, 5.9604644775390625e-08 ;  /* 0x00000001ff0c7431 */ /* 0x002fe400000001ff */
[----:B------:R-:W-:Y:S02]  /*7f80*/  IMAD.MOV.U32 R8, RZ, RZ, 0x192 ;  /* 0x00000192ff087424 */ /* 0x000fe400078e00ff */
[----:B------:R-:W-:Y:S01]  /*7f90*/  IMAD.MOV.U32 R13, RZ, RZ, RZ ;  /* 0x000000ffff0d7224 */ /* 0x000fe200078e00ff */
[----:B------:R-:W1:Y:S01]  /*7fa0*/  LDCU.64 UR6, c[0x4][0x80] ;  /* 0x01001000ff0677ac */ /* 0x000e620008000a00 */
[----:B------:R-:W3:Y:S01]  /*7fb0*/  LDC.64 R2, c[0x4][R3] ;  /* 0x0100000003027b82 */ /* 0x000ee20000000a00 */
[----:B------:R-:W4:Y:S01]  /*7fc0*/  LDCU.64 UR4, c[0x4][0x18] ;  /* 0x01000300ff0477ac */ /* 0x000f220008000a00 */
[----:B--2---:R-:W-:Y:S01]  /*7fd0*/  MOV R5, UR9 ;  /* 0x0000000900057c02 */ /* 0x004fe20008000f00 */
[----:B------:R-:W-:Y:S01]  /*7fe0*/  IMAD.U32 R4, RZ, RZ, UR8 ;  /* 0x00000008ff047e24 */ /* 0x000fe2000f8e00ff */
[----:B-1----:R-:W-:Y:S01]  /*7ff0*/  MOV R7, UR7 ;  /* 0x0000000700077c02 */ /* 0x002fe20008000f00 */
[----:B------:R-:W-:Y:S01]  /*8000*/  IMAD.U32 R6, RZ, RZ, UR6 ;  /* 0x00000006ff067e24 */ /* 0x000fe2000f8e00ff */
[----:B----4-:R-:W-:Y:S01]  /*8010*/  MOV R11, UR5 ;  /* 0x00000005000b7c02 */ /* 0x010fe20008000f00 */
[----:B------:R-:W-:Y:S02]  /*8020*/  IMAD.U32 R10, RZ, RZ, UR4 ;  /* 0x00000004ff0a7e24 */ /* 0x000fe4000f8e00ff */
[----:B------:R-:W-:Y:S07]  /*8030*/  LEPC R20, `(.L_x_130) ;  /* 0x000000001014794e */ /* 0x000fee0000000000 */
[----:B---3--:R-:W-:Y:S05]  /*8040*/  CALL.ABS.NOINC R2 ;  /* 0x0000000002007343 */ /* 0x008fea0003c00000 */
.L_x_130:
        /* <DEDUP_REMOVED lines=147> */
[----:B------:R-:W-:Y:S02]  /*8980*/  UIADD3 UR12, UP0, UPT, UR52, 0x680, URZ ;  /* 0x00000680340c7890 */ /* 0x000fe4000ff1e0ff */
[----:B------:R-:W-:Y:S02]  /*8990*/  UIADD3 UR5, UPT, UPT, UR41, 0x40, URZ ;  /* 0x0000004029057890 */ /* 0x000fe4000fffe0ff */
[----:B------:R-:W-:Y:S01]  /*89a0*/  MOV R108, UR4 ;  /* 0x00000004006c7c02 */ /* 0x000fe20008000f00 */
[----:B------:R-:W-:Y:S01]  /*89b0*/  UIADD3.X UR13, UPT, UPT, URZ, UR53, URZ, UP0, !UPT ;  /* 0x00000035ff0d7290 */ /* 0x000fe200087fe4ff */
[----:B------:R-:W-:Y:S02]  /*89c0*/  UMOV UR6, UR42 ;  /* 0x0000002a00067c82 */ /* 0x000fe40008000000 */
[----:B------:R-:W-:Y:S01]  /*89d0*/  R2UR UR4, R108 ;  /* 0x000000006c0472ca */ /* 0x000fe200000e0000 */
[----:B------:R-:W-:Y:S01]  /*89e0*/  UMOV UR7, UR36 ;  /* 0x0000002400077c82 */ /* 0x000fe20008000000 */
[----:B------:R-:W-:Y:S02]  /*89f0*/  UIADD3 UR9, UPT, UPT, UR41, 0xc0, URZ ;  /* 0x000000c029097890 */ /* 0x000fe4000fffe0ff */
[----:B------:R-:W-:Y:S01]  /*8a00*/  UIADD3 UR8, UPT, UPT, UR49, 0x4a00, URZ ;  /* 0x00004a0031087890 */ /* 0x000fe2000fffe0ff */
[----:B------:R-:W-:Y:S01]  /*8a10*/  UMOV UR10, UR42 ;  /* 0x0000002a000a7c82 */ /* 0x000fe20008000000 */
[----:B------:R-:W-:Y:S07]  /*8a20*/  UMOV UR11, UR36 ;  /* 0x00000024000b7c82 */ /* 0x000fee0008000000 */
[----:B------:R2:W-:Y:S01]  /*8a30*/  UTMASTG.3D [UR4], [UR12] ;  /* 0x000000040c0073b5 */ /* 0x0005e20008010000 */
[----:B------:R2:W-:Y:S01]  /*8a40*/  UTMASTG.3D [UR8], [UR12] ;  /* 0x000000080c0073b5 */ /* 0x0005e20008010000 */
[----:B------:R0:W-:Y:S01]  /*8a50*/  UTMACMDFLUSH ;  /* 0x00000000000079b7 */ /* 0x0001e20000000000 */
[----:B--2---:R-:W-:Y:S04]  /*8a60*/  DEPBAR.LE SB0, 0x1 ;  /* 0x000080400000791a */ /* 0x004fe80000000000 */
.L_x_132:
[----:B------:R-:W-:Y:S05]  /*8a70*/  BSYNC.RECONVERGENT B0 ;  /* 0x0000000000007941 */ /* 0x000fea0003800200 */
.L_x_131:
        /* <DEDUP_REMOVED lines=15> */
.L_x_136:
[----:B------:R-:W-:Y:S05]  /*8b70*/  BSYNC B0 ;  /* 0x0000000000007941 */ /* 0x000fea0003800000 */
.L_x_135:
        /* <DEDUP_REMOVED lines=19> */
.L_x_134:
[----:B------:R-:W-:Y:S05]  /*8cb0*/  BSYNC B1 ;  /* 0x0000000000017941 */ /* 0x000fea0003800000 */
.L_x_133:
        /* <DEDUP_REMOVED lines=21> */
.L_x_138:
[----:B------:R-:W-:Y:S01]  /*8e10*/  ISETP.NE.AND P0, PT, R109, RZ, PT ;  /* 0x000000ff6d00720c */ /* 0x000fe20003f05270 */
[----:B------:R-:W-:Y:S05]  /*8e20*/  WARPSYNC.ALL ;  /* 0x0000000000007948 */ /* 0x000fea0003800000 */
[----:B------:R-:W-:Y:S01]  /*8e30*/  R2UR UR4, R48 ;  /* 0x00000000300472ca */ /* 0x000fe200000e0000 */
[----:B------:R-:W-:Y:S01]  /*8e40*/  BSSY.RECONVERGENT B0, `(.L_x_139) ;  /* 0x000009f000007945 */ /* 0x000fe20003800200 */
[-C--:B------:R-:W-:Y:S02]  /*8e50*/  F2FP.F16.E4M3.UNPACK_B R4, R81.reuse ;  /* 0x00000051ff04723e */ /* 0x080fe400020006ff */
[-C--:B------:R-:W-:Y:S02]  /*8e60*/  F2FP.F16.E4M3.UNPACK_B R2, R80.reuse ;  /* 0x00000050ff02723e */ /* 0x080fe400020006ff */
[----:B------:R-:W-:Y:S01]  /*8e70*/  F2FP.F16.E4M3.UNPACK_B R80, R80.H1 ;  /* 0x00000050ff50723e */ /* 0x000fe200030006ff */
[--C-:B------:R-:W-:Y:S01]  /*8e80*/  HADD2.F32 R50, -RZ, R4.reuse.H0_H0 ;  /* 0x20000004ff327230 */ /* 0x100fe20000004100 */
[----:B------:R-:W-:Y:S01]  /*8e90*/  F2FP.F16.E4M3.UNPACK_B R81, R81.H1 ;  /* 0x00000051ff51723e */ /* 0x000fe200030006ff */
[----:B------:R-:W-:Y:S01]  /*8ea0*/  HADD2.F32 R51, -RZ, R4.H1_H1 ;  /* 0x30000004ff337230 */ /* 0x000fe20000004100 */
[-C--:B------:R-:W-:Y:S01]  /*8eb0*/  F2FP.F16.E4M3.UNPACK_B R55, R82.reuse ;  /* 0x00000052ff37723e */ /* 0x080fe200020006ff */
[--C-:B------:R-:W-:Y:S01]  /*8ec0*/  HADD2.F32 R0, -RZ, R2.reuse.H0_H0 ;  /* 0x20000002ff007230 */ /* 0x100fe20000004100 */
[----:B------:R-:W-:Y:S01]  /*8ed0*/  F2FP.F16.E4M3.UNPACK_B R82, R82.H1 ;  /* 0x00000052ff52723e */ /* 0x000fe200030006ff */
[----:B-1----:R-:W1:Y:S01]  /*8ee0*/  LDTM.x32 R4, tmem[UR4+0x60] ;  /* 0x00006004000479ee */ /* 0x002e6200082c0000 */
[----:B------:R-:W-:Y:S01]  /*8ef0*/  NOP ;  /* 0x0000000000007918 */ /* 0x000fe20000000000 */
[----:B------:R-:W-:Y:S01]  /*8f00*/  IADD3 R111, PT, PT, R111, 0xc0, RZ ;  /* 0x000000c06f6f7810 */ /* 0x000fe20007ffe0ff */
[----:B------:R-:W-:Y:S01]  /*8f10*/  HADD2.F32 R2, -RZ, R2.H1_H1 ;  /* 0x30000002ff027230 */ /* 0x000fe20000004100 */
[----:B------:R-:W-:Y:S01]  /*8f20*/  F2FP.F16.E4M3.UNPACK_B R59, R83 ;  /* 0x00000053ff3b723e */ /* 0x000fe200020006ff */
[--C-:B------:R-:W-:Y:S01]  /*8f30*/  HADD2.F32 R54, -RZ, R55.reuse.H0_H0 ;  /* 0x20000037ff367230 */ /* 0x100fe20000004100 */
[----:B------:R-:W-:Y:S01]  /*8f40*/  LOP3.LUT R111, R111, 0xfefffff8, RZ, 0xc0, !PT ;  /* 0xfefffff86f6f7812 */ /* 0x000fe200078ec0ff */
[----:B------:R-:W-:Y:S01]  /*8f50*/  HADD2.F32 R55, -RZ, R55.H1_H1 ;  /* 0x30000037ff377230 */ /* 0x000fe20000004100 */
[----:B------:R-:W-:Y:S01]  /*8f60*/  F2FP.F16.E4M3.UNPACK_B R63, R84 ;  /* 0x00000054ff3f723e */ /* 0x000fe200020006ff */
[--C-:B------:R-:W-:Y:S01]  /*8f70*/  HADD2.F32 R58, -RZ, R59.reuse.H0_H0 ;  /* 0x2000003bff3a7230 */ /* 0x100fe20000004100 */
[----:B-1----:R1:W-:Y:S01]  /*8f80*/  SYNCS.ARRIVE.TRANS64.RED.A1T0 RZ, [R111+URZ], RZ ;  /* 0x000000ff6fff79a7 */ /* 0x0023e200081004ff */
[----:B------:R-:W-:Y:S01]  /*8f90*/  HADD2.F32 R59, -RZ, R59.H1_H1 ;  /* 0x3000003bff3b7230 */ /* 0x000fe20000004100 */
[----:B------:R-:W-:Y:S01]  /*8fa0*/  F2FP.F16.E4M3.UNPACK_B R67, R85 ;  /* 0x00000055ff43723e */ /* 0x000fe200020006ff */
[--C-:B------:R-:W-:Y:S01]  /*8fb0*/  HADD2.F32 R62, -RZ, R63.reuse.H0_H0 ;  /* 0x2000003fff3e7230 */ /* 0x100fe20000004100 */
[----:B------:R-:W-:Y:S01]  /*8fc0*/  F2FP.F16.E4M3.UNPACK_B R71, R86 ;  /* 0x00000056ff47723e */ /* 0x000fe200020006ff */
[----:B------:R-:W-:Y:S01]  /*8fd0*/  HADD2.F32 R63, -RZ, R63.H1_H1 ;  /* 0x3000003fff3f7230 */ /* 0x000fe20000004100 */
[----:B------:R-:W-:Y:S01]  /*8fe0*/  F2FP.F16.E4M3.UNPACK_B R75, R87 ;  /* 0x00000057ff4b723e */ /* 0x000fe200020006ff */
[--C-:B------:R-:W-:Y:S01]  /*8ff0*/  HADD2.F32 R66, -RZ, R67.reuse.H0_H0 ;  /* 0x20000043ff427230 */ /* 0x100fe20000004100 */
[----:B------:R-:W-:Y:S01]  /*9000*/  F2FP.F16.E4M3.UNPACK_B R83, R83.H1 ;  /* 0x00000053ff53723e */ /* 0x000fe200030006ff */
[----:B------:R-:W-:Y:S01]  /*9010*/  HADD2.F32 R67, -RZ, R67.H1_H1 ;  /* 0x30000043ff437230 */ /* 0x000fe20000004100 */
[----:B------:R-:W-:Y:S01]  /*9020*/  F2FP.F16.E4M3.UNPACK_B R84, R84.H1 ;  /* 0x00000054ff54723e */ /* 0x000fe200030006ff */
[--C-:B------:R-:W-:Y:S01]  /*9030*/  HADD2.F32 R70, -RZ, R71.reuse.H0_H0 ;  /* 0x20000047ff467230 */ /* 0x100fe20000004100 */
[----:B------:R-:W-:Y:S01]  /*9040*/  F2FP.F16.E4M3.UNPACK_B R85, R85.H1 ;  /* 0x00000055ff55723e */ /* 0x000fe200030006ff */
[----:B------:R-:W-:Y:S02]  /*9050*/  HADD2.F32 R71, -RZ, R71.H1_H1 ;  /* 0x30000047ff477230 */ /* 0x000fe40000004100 */
[C---:B------:R-:W-:Y:S01]  /*9060*/  FMUL R4, R47.reuse, R4 ;  /* 0x000000042f047220 */ /* 0x040fe20000400000 */
[C---:B------:R-:W-:Y:S01]  /*9070*/  FMUL R5, R47.reuse, R5 ;  /* 0x000000052f057220 */ /* 0x040fe20000400000 */
[--C-:B------:R-:W-:Y:S02]  /*9080*/  HADD2.F32 R3, -RZ, R80.reuse.H0_H0 ;  /* 0x20000050ff037230 */ /* 0x100fe40000004100 */
[----:B------:R-:W-:Y:S01]  /*9090*/  FMUL R8, R47, R8 ;  /* 0x000000082f087220 */ /* 0x000fe20000400000 */
[C---:B------:R-:W-:Y:S01]  /*90a0*/  FFMA R4, R49.reuse, R0, R4 ;  /* 0x0000000031047223 */ /* 0x040fe20000000004 */
        /* <DEDUP_REMOVED lines=12> */
[--C-:B------:R-:W-:Y:S02]  /*9170*/  HADD2.F32 R74, -RZ, R75.reuse.H0_H0 ;  /* 0x2000004bff4a7230 */ /* 0x100fe40000004100 */
[C---:B------:R-:W-:Y:S01]  /*9180*/  FMUL R28, R47.reuse, R32 ;  /* 0x000000202f1c7220 */ /* 0x040fe20000400000 */
[----:B------:R-:W-:Y:S02]  /*9190*/  HADD2.F32 R75, -RZ, R75.H1_H1 ;  /* 0x3000004bff4b7230 */ /* 0x000fe40000004100 */
[C---:B------:R-:W-:Y:S01]  /*91a0*/  FMUL R29, R47.reuse, R33 ;  /* 0x000000212f1d7220 */ /* 0x040fe20000400000 */
[----:B------:R-:W-:Y:S02]  /*91b0*/  HADD2.F32 R48, -RZ, R80.H1_H1 ;  /* 0x30000050ff307230 */ /* 0x000fe40000004100 */
[C---:B------:R-:W-:Y:S01]  /*91c0*/  FMUL R6, R47.reuse, R6 ;  /* 0x000000062f067220 */ /* 0x040fe20000400000 */
[C---:B------:R-:W-:Y:S01]  /*91d0*/  FMUL R7, R47.reuse, R7 ;  /* 0x000000072f077220 */ /* 0x040fe20000400000 */
[--C-:B------:R-:W-:Y:S02]  /*91e0*/  HADD2.F32 R52, -RZ, R81.reuse.H0_H0 ;  /* 0x20000051ff347230 */ /* 0x100fe40000004100 */
[----:B------:R-:W-:Y:S01]  /*91f0*/  FMUL R10, R47, R10 ;  /* 0x0000000a2f0a7220 */ /* 0x000fe20000400000 */
[C---:B------:R-:W-:Y:S01]  /*9200*/  FFMA R6, R49.reuse, R3, R6 ;  /* 0x0000000331067223 */ /* 0x040fe20000000006 */
[----:B------:R-:W-:Y:S02]  /*9210*/  HADD2.F32 R53, -RZ, R81.H1_H1 ;  /* 0x30000051ff357230 */ /* 0x000fe40000004100 */
[C---:B------:R-:W-:Y:S01]  /*9220*/  FFMA R7, R49.reuse, R48, R7 ;  /* 0x0000003031077223 */ /* 0x040fe20000000007 */
[C---:B------:R-:W-:Y:S01]  /*9230*/  FFMA R8, R49.reuse, R50, R8 ;  /* 0x0000003231087223 */ /* 0x040fe20000000008 */
[C---:B------:R-:W-:Y:S01]  /*9240*/  FFMA R9, R49.reuse, R51, R9 ;  /* 0x0000003331097223 */ /* 0x040fe20000000009 */
[----:B------:R-:W-:Y:S01]  /*9250*/  FFMA R10, R49, R52, R10 ;  /* 0x00000034310a7223 */ /* 0x000fe2000000000a */
[----:B------:R-:W-:Y:S01]  /*9260*/  FMUL R11, R47, R11 ;  /* 0x0000000b2f0b7220 */ /* 0x000fe20000400000 */
[----:B------:R-:W-:Y:S01]  /*9270*/  F2FP.F16.E4M3.UNPACK_B R86, R86.H1 ;  /* 0x00000056ff56723e */ /* 0x000fe200030006ff */
[--C-:B------:R-:W-:Y:S01]  /*9280*/  HADD2.F32 R56, -RZ, R82.reuse.H0_H0 ;  /* 0x20000052ff387230 */ /* 0x100fe20000004100 */
[----:B------:R-:W-:Y:S01]  /*9290*/  F2FP.SATFINITE.E4M3.F32.PACK_AB_MERGE_C R6, R7, R6, RZ ;  /* 0x000000060706723e */ /* 0x000fe200048070ff */
[C---:B------:R-:W-:Y:S01]  /*92a0*/  FFMA R11, R49.reuse, R53, R11 ;  /* 0x00000035310b7223 */ /* 0x040fe2000000000b */
[C---:B------:R-:W-:Y:S01]  /*92b0*/  FFMA R12, R49.reuse, R54, R12 ;  /* 0x00000036310c7223 */ /* 0x040fe2000000000c */
[----:B------:R-:W-:Y:S01]  /*92c0*/  FFMA R13, R49, R55, R13 ;  /* 0x00000037310d7223 */ /* 0x000fe2000000000d */
[----:B------:R-:W-:Y:S01]  /*92d0*/  F2FP.SATFINITE.E4M3.F32.PACK_AB_MERGE_C R4, R5, R4, R6 ;  /* 0x000000040504723e */ /* 0x000fe20004807006 */
[----:B------:R-:W-:Y:S01]  /*92e0*/  HADD2.F32 R57, -RZ, R82.H1_H1 ;  /* 0x30000052ff397230 */ /* 0x000fe20000004100 */
[----:B------:R-:W-:Y:S01]  /*92f0*/  F2FP.SATFINITE.E4M3.F32.PACK_AB_MERGE_C R10, R11, R10, RZ ;  /* 0x0000000a0b0a723e */ /* 0x000fe200048070ff */
[C---:B------:R-:W-:Y:S01]  /*9300*/  FMUL R14, R47.reuse, R14 ;  /* 0x0000000e2f0e7220 */ /* 0x040fe20000400000 */
[----:B------:R-:W-:Y:S01]  /*9310*/  FMUL R15, R47, R15 ;  /* 0x0000000f2f0f7220 */ /* 0x000fe20000400000 */
[--C-:B------:R-:W-:Y:S01]  /*9320*/  HADD2.F32 R60, -RZ, R83.reuse.H0_H0 ;  /* 0x20000053ff3c7230 */ /* 0x100fe20000004100 */
[----:B------:R-:W-:Y:S01]  /*9330*/  F2FP.SATFINITE.E4M3.F32.PACK_AB_MERGE_C R5, R9, R8, R10 ;  /* 0x000000080905723e */ /* 0x000fe2000480700a */
[C---:B------:R-:W-:Y:S01]  /*9340*/  FFMA R14, R49.reuse, R56, R14 ;  /* 0x00000038310e7223 */ /* 0x040fe2000000000e */
[C---:B------:R-:W-:Y:S01]  /*9350*/  FFMA R15, R49.reuse, R57, R15 ;  /* 0x00000039310f7223 */ /* 0x040fe2000000000f */
[C---:B------:R-:W-:Y:S01]  /*9360*/  FFMA R16, R49.reuse, R58, R16 ;  /* 0x0000003a31107223 */ /* 0x040fe20000000010 */
[----:B------:R-:W-:Y:S01]  /*9370*/  FFMA R17, R49, R59, R17 ;  /* 0x0000003b31117223 */ /* 0x000fe20000000011 */
[----:B------:R-:W-:Y:S02]  /*9380*/  HADD2.F32 R61, -RZ, R83.H1_H1 ;  /* 0x30000053ff3d7230 */ /* 0x000fe40000004100 */
[C---:B------:R-:W-:Y:S01]  /*9390*/  FMUL R18, R47.reuse, R18 ;  /* 0x000000122f127220 */ /* 0x040fe20000400000 */
[C---:B------:R-:W-:Y:S01]  /*93a0*/  FMUL R19, R47.reuse, R19 ;  /* 0x000000132f137220 */ /* 0x040fe20000400000 */
[--C-:B------:R-:W-:Y:S02]  /*93b0*/  HADD2.F32 R64, -RZ, R84.reuse.H0_H0 ;  /* 0x20000054ff407230 */ /* 0x100fe40000004100 */
[----:B------:R-:W-:Y:S01]  /*93c0*/  FMUL R22, R47, R22 ;  /* 0x000000162f167220 */ /* 0x000fe20000400000 */
[C---:B------:R-:W-:Y:S01]  /*93d0*/  FFMA R18, R49.reuse, R60, R18 ;  /* 0x0000003c31127223 */ /* 0x040fe20000000012 */
[----:B------:R-:W-:Y:S02]  /*93e0*/  HADD2.F32 R65, -RZ, R84.H1_H1 ;  /* 0x30000054ff417230 */ /* 0x000fe40000004100 */
[----:B------:R-:W-:Y:S01]  /*93f0*/  FFMA R19, R49, R61, R19 ;  /* 0x0000003d31137223 */ /* 0x000fe20000000013 */
[----:B------:R-:W-:Y:S01]  /*9400*/  FMUL R23, R47, R23 ;  /* 0x000000172f177220 */ /* 0x000fe20000400000 */
[C---:B------:R-:W-:Y:S01]  /*9410*/  FFMA R20, R49.reuse, R62, R20 ;  /* 0x0000003e31147223 */ /* 0x040fe20000000014 */
[C---:B------:R-:W-:Y:S01]  /*9420*/  FFMA R21, R49.reuse, R63, R21 ;  /* 0x0000003f31157223 */ /* 0x040fe20000000015 */
[--C-:B------:R-:W-:Y:S02]  /*9430*/  HADD2.F32 R68, -RZ, R85.reuse.H0_H0 ;  /* 0x20000055ff447230 */ /* 0x100fe40000004100 */
[----:B------:R-:W-:Y:S01]  /*9440*/  FFMA R22, R49, R64, R22 ;  /* 0x0000004031167223 */ /* 0x000fe20000000016 */
[----:B------:R-:W-:Y:S02]  /*9450*/  HADD2.F32 R69, -RZ, R85.H1_H1 ;  /* 0x30000055ff457230 */ /* 0x000fe40000004100 */
[----:B------:R-:W-:Y:S01]  /*9460*/  FMUL R3, R47, R26 ;  /* 0x0000001a2f037220 */ /* 0x000fe20000400000 */
[----:B------:R-:W-:Y:S01]  /*9470*/  FFMA R23, R49, R65, R23 ;  /* 0x0000004131177223 */ /* 0x000fe20000000017 */
[----:B------:R-:W-:Y:S01]  /*9480*/  FMUL R27, R47, R27 ;  /* 0x0000001b2f1b7220 */ /* 0x000fe20000400000 */
[C---:B------:R-:W-:Y:S01]  /*9490*/  FFMA R0, R49.reuse, R66, R0 ;  /* 0x0000004231007223 */ /* 0x040fe20000000000 */
[----:B------:R-:W-:Y:S01]  /*94a0*/  F2FP.F16.E4M3.UNPACK_B R87, R87.H1 ;  /* 0x00000057ff57723e */ /* 0x000fe200030006ff */
        /* <DEDUP_REMOVED lines=15> */
[----:B------:R-:W-:Y:S01]  /*95a0*/  F2FP.SATFINITE.E4M3.F32.PACK_AB_MERGE_C R14, R15, R14, RZ ;  /* 0x0000000e0f0e723e */ /* 0x000fe200048070ff */
[----:B------:R-:W-:Y:S01]  /*95b0*/  FFMA R28, R49, R74, R28 ;  /* 0x0000004a311c7223 */ /* 0x000fe2000000001c */
[----:B------:R-:W-:Y:S01]  /*95c0*/  F2FP.SATFINITE.E4M3.F32.PACK_AB_MERGE_C R7, R19, R18, RZ ;  /* 0x000000121307723e */ /* 0x000fe200048070ff */
[C---:B------:R-:W-:Y:S01]  /*95d0*/  FFMA R29, R49.reuse, R75, R29 ;  /* 0x0000004b311d7223 */ /* 0x040fe2000000001d */
[----:B------:R-:W-:Y:S01]  /*95e0*/  FFMA R30, R49, R76, R30 ;  /* 0x0000004c311e7223 */ /* 0x000fe2000000001e */
[----:B------:R-:W-:Y:S01]  /*95f0*/  F2FP.SATFINITE.E4M3.F32.PACK_AB_MERGE_C R22, R23, R22, RZ ;  /* 0x000000161716723e */ /* 0x000fe200048070ff */
[----:B------:R-:W-:Y:S01]  /*9600*/  FFMA R35, R49, R77, R35 ;  /* 0x0000004d31237223 */ /* 0x000fe20000000023 */
[----:B------:R-:W-:Y:S02]  /*9610*/  F2FP.SATFINITE.E4M3.F32.PACK_AB_MERGE_C R6, R13, R12, R14 ;  /* 0x0000000c0d06723e */ /* 0x000fe4000480700e */
[----:B------:R-:W-:Y:S02]  /*9620*/  F2FP.SATFINITE.E4M3.F32.PACK_AB_MERGE_C R7, R17, R16, R7 ;  /* 0x000000101107723e */ /* 0x000fe40004807007 */
[----:B------:R-:W-:Y:S02]  /*9630*/  F2FP.SATFINITE.E4M3.F32.PACK_AB_MERGE_C R20, R21, R20, R22 ;  /* 0x000000141514723e */ /* 0x000fe40004807016 */
[----:B------:R-:W-:Y:S01]  /*9640*/  F2FP.SATFINITE.E4M3.F32.PACK_AB_MERGE_C R3, R27, R3, RZ ;  /* 0x000000031b03723e */ /* 0x000fe200048070ff */
[----:B------:R1:W-:Y:S01]  /*9650*/  STS.128 [R100+UR49+0x5200], R4 ;  /* 0x0052000464007988 */ /* 0x0003e20008000c31 */
[----:B------:R-:W-:Y:S02]  /*9660*/  F2FP.SATFINITE.E4M3.F32.PACK_AB_MERGE_C R22, R31, R26, RZ ;  /* 0x0000001a1f16723e */ /* 0x000fe400048070ff */
[----:B------:R-:W-:Y:S02]  /*9670*/  F2FP.SATFINITE.E4M3.F32.PACK_AB_MERGE_C R23, R35, R30, RZ ;  /* 0x0000001e2317723e */ /* 0x000fe400048070ff */
[----:B------:R-:W-:Y:S02]  /*9680*/  F2FP.SATFINITE.E4M3.F32.PACK_AB_MERGE_C R21, R2, R0, R3 ;  /* 0x000000000215723e */ /* 0x000fe40004807003 */
[----:B------:R-:W-:Y:S02]  /*9690*/  F2FP.SATFINITE.E4M3.F32.PACK_AB_MERGE_C R22, R25, R24, R22 ;  /* 0x000000181916723e */ /* 0x000fe40004807016 */
[----:B------:R-:W-:Y:S02]  /*96a0*/  F2FP.SATFINITE.E4M3.F32.PACK_AB_MERGE_C R23, R29, R28, R23 ;  /* 0x0000001c1d17723e */ /* 0x000fe40004807017 */
[----:B------:R-:W-:Y:S03]  /*96b0*/  IADD3 R45, PT, PT, R45, 0x1, RZ ;  /* 0x000000012d2d7810 */ /* 0x000fe60007ffe0ff */
        /* <DEDUP_REMOVED lines=23> */
.L_x_140:
[----:B------:R-:W-:Y:S05]  /*9830*/  BSYNC.RECONVERGENT B0 ;  /* 0x0000000000007941 */ /* 0x000fea0003800200 */
.L_x_139:
[----:B------:R-:W-:Y:S01]  /*9840*/  BAR.SYNC.DEFER_BLOCKING 0x1, 0x80 ;  /* 0x0042000000007b1d */ /* 0x000fe20000010000 */
[----:B------:R-:W-:Y:S01]  /*9850*/  ISETP.NE.AND P2, PT, R110, RZ, PT ;  /* 0x000000ff6e00720c */ /* 0x000fe20003f45270 */
[----:B------:R-:W-:Y:S01]  /*9860*/  IMAD.IADD R15, R43, 0x1, R94 ;  /* 0x000000012b0f7824 */ /* 0x000fe200078e025e */
[----:B------:R-:W-:Y:S01]  /*9870*/  ISETP.NE.AND P0, PT, R112, 0x2, PT ;  /* 0x000000027000780c */ /* 0x000fe20003f05270 */
[----:B------:R-:W-:Y:S01]  /*9880*/  IMAD.IADD R14, R44, 0x1, R95 ;  /* 0x000000012c0e7824 */ /* 0x000fe200078e025f */
[----:B------:R-:W-:Y:S02]  /*9890*/  ISETP.NE.AND P1, PT, R45, 0x4, PT ;  /* 0x000000042d00780c */ /* 0x000fe40003f25270 */
[----:B------:R-:W-:Y:S02]  /*98a0*/  SEL R2, RZ, 0x1, P0 ;  /* 0x00000001ff027807 */ /* 0x000fe40000000000 */
[----:B------:R-:W-:Y:S02]  /*98b0*/  SEL R0, RZ, 0x1, P1 ;  /* 0x00000001ff007807 */ /* 0x000fe40000800000 */
[----:B------:R-:W-:Y:S02]  /*98c0*/  LOP3.LUT R106, R106, R2, RZ, 0x3c, !PT ;  /* 0x000000026a6a7212 */ /* 0x000fe400078e3cff */
[----:B------:R-:W-:Y:S02]  /*98d0*/  LOP3.LUT R107, R107, R0, RZ, 0x3c, !PT ;  /* 0x000000006b6b7212 */ /* 0x000fe400078e3cff */
[----:B------:R-:W-:Y:S02]  /*98e0*/  @P2 R2UR UR36, R103 ;  /* 0x00000000672422ca */ /* 0x000fe400000e0000 */
[----:B------:R-:W-:Y:S02]  /*98f0*/  SEL R112, R112, RZ, P0 ;  /* 0x000000ff70707207 */ /* 0x000fe40000000000 */
[----:B------:R-:W-:Y:S01]  /*9900*/  SEL R45, R45, RZ, P1 ;  /* 0x000000ff2d2d7207 */ /* 0x000fe20000800000 */
[----:B------:R-:W-:Y:S10]  /*9910*/  @P2 BRA `(.L_x_141) ;  /* 0xffffffb800fc2947 */ /* 0x000ff4000383ffff */
[----:B------:R-:W-:Y:S05]  /*9920*/  EXIT ;  /* 0x000000000000794d */ /* 0x000fea0003800000 */
.L_x_24:
[----:B--2---:R2:W4:Y:S02]  /*9930*/  SYNCS.PHASECHK.TRANS64.TRYWAIT P0, [R2+URZ+0xf0], R3 ;  /* 0x0000f003020075a7 */ /* 0x00452400080011ff */
[----:B----4-:R-:W-:Y:S05]  /*9940*/  @!P0 NANOSLEEP.SYNCS 0x989680 ;  /* 0x009896800000895d */ /* 0x010fea0003900000 */
[----:B------:R-:W4:Y:S02]  /*9950*/  @!P0 SYNCS.PHASECHK.TRANS64 P0, [R2+URZ+0xf0], R3 ;  /* 0x0000f003020085a7 */ /* 0x000f2400080010ff */
[----:B----4-:R-:W-:Y:S05]  /*9960*/  @!P0 BRA `(.L_x_24) ;  /* 0xfffffffc00f08947 */ /* 0x010fea000383ffff */
[----:B------:R-:W-:Y:S05]  /*9970*/  BRA `(.L_x_142) ;  /* 0xffffff7c009c7947 */ /* 0x000fea000383ffff */
.L_x_27:
[----:B------:R-:W-:-:S07]  /*9980*/  MOV R2, UR33 ;  /* 0x0000002100027c02 */ /* 0x000fce0008000f00 */
.L_x_143:
[----:B-1----:R1:W2:Y:S02]  /*9990*/  SYNCS.PHASECHK.TRANS64.TRYWAIT P0, [R2+URZ+0x18], R4 ;  /* 0x00001804020075a7 */ /* 0x0022a400080011ff */
[----:B--2---:R-:W-:Y:S05]  /*99a0*/  @!P0 NANOSLEEP.SYNCS 0x989680 ;  /* 0x009896800000895d */ /* 0x004fea0003900000 */
[----:B------:R-:W2:Y:S02]  /*99b0*/  @!P0 SYNCS.PHASECHK.TRANS64 P0, [R2+URZ+0x18], R4 ;  /* 0x00001804020085a7 */ /* 0x000ea400080010ff */
[----:B--2---:R-:W-:Y:S05]  /*99c0*/  @!P0 BRA `(.L_x_143) ;  /* 0xfffffffc00f08947 */ /* 0x004fea000383ffff */
[----:B------:R-:W-:Y:S05]  /*99d0*/  BRA `(.L_x_26) ;  /* 0xffffff8000047947 */ /* 0x000fea000383ffff */
.L_x_34:
[----:B-1----:R-:W-:-:S07]  /*99e0*/  MOV R2, UR17 ;  /* 0x0000001100027c02 */ /* 0x002fce0008000f00 */
.L_x_144:
[----:B-1----:R1:W2:Y:S02]  /*99f0*/  SYNCS.PHASECHK.TRANS64.TRYWAIT P0, [R2+URZ+0x18], R4 ;  /* 0x00001804020075a7 */ /* 0x0022a400080011ff */
[----:B--2---:R-:W-:Y:S05]  /*9a00*/  @!P0 NANOSLEEP.SYNCS 0x989680 ;  /* 0x009896800000895d */ /* 0x004fea0003900000 */
[----:B------:R-:W2:Y:S02]  /*9a10*/  @!P0 SYNCS.PHASECHK.TRANS64 P0, [R2+URZ+0x18], R4 ;  /* 0x00001804020085a7 */ /* 0x000ea400080010ff */
[----:B--2---:R-:W-:Y:S05]  /*9a20*/  @!P0 BRA `(.L_x_144) ;  /* 0xfffffffc00f08947 */ /* 0x004fea000383ffff */
[----:B------:R-:W-:Y:S05]  /*9a30*/  BRA `(.L_x_33) ;  /* 0xffffff8000c07947 */ /* 0x000fea000383ffff */
.L_x_39:
[----:B-1----:R1:W2:Y:S02]  /*9a40*/  SYNCS.PHASECHK.TRANS64.TRYWAIT P0, [R2+URZ+0x80], R3 ;  /* 0x00008003020075a7 */ /* 0x0022a400080011ff */
[----:B--2---:R-:W-:Y:S05]  /*9a50*/  @!P0 NANOSLEEP.SYNCS 0x989680 ;  /* 0x009896800000895d */ /* 0x004fea0003900000 */
[----:B------:R-:W2:Y:S02]  /*9a60*/  @!P0 SYNCS.PHASECHK.TRANS64 P0, [R2+URZ+0x80], R3 ;  /* 0x00008003020085a7 */ /* 0x000ea400080010ff */
[----:B--2---:R-:W-:Y:S05]  /*9a70*/  @!P0 BRA `(.L_x_39) ;  /* 0xfffffffc00f08947 */ /* 0x004fea000383ffff */
[----:B------:R-:W-:Y:S05]  /*9a80*/  BRA `(.L_x_145) ;  /* 0xffffff8400647947 */ /* 0x000fea000383ffff */
.L_x_43:
[----:B---3--:R-:W-:-:S07]  /*9a90*/  MOV R0, UR4 ;  /* 0x0000000400007c02 */ /* 0x008fce0008000f00 */
.L_x_146:
[----:B-1----:R1:W2:Y:S02]  /*9aa0*/  SYNCS.PHASECHK.TRANS64.TRYWAIT P0, [R0+URZ], R2 ;  /* 0x00000002000075a7 */ /* 0x0022a400080011ff */
[----:B--2---:R-:W-:Y:S05]  /*9ab0*/  @!P0 NANOSLEEP.SYNCS 0x989680 ;  /* 0x009896800000895d */ /* 0x004fea0003900000 */
[----:B------:R-:W2:Y:S02]  /*9ac0*/  @!P0 SYNCS.PHASECHK.TRANS64 P0, [R0+URZ], R2 ;  /* 0x00000002000085a7 */ /* 0x000ea400080010ff */
[----:B--2---:R-:W-:Y:S05]  /*9ad0*/  @!P0 BRA `(.L_x_146) ;  /* 0xfffffffc00f08947 */ /* 0x004fea000383ffff */
[----:B------:R-:W-:Y:S05]  /*9ae0*/  BRA `(.L_x_147) ;  /* 0xffffff8800d47947 */ /* 0x000fea000383ffff */
.L_x_44:
[----:B---3--:R-:W-:-:S07]  /*9af0*/  MOV R0, UR4 ;  /* 0x0000000400007c02 */ /* 0x008fce0008000f00 */
.L_x_148:
[----:B-1----:R1:W2:Y:S02]  /*9b00*/  SYNCS.PHASECHK.TRANS64.TRYWAIT P0, [R0+URZ], R2 ;  /* 0x00000002000075a7 */ /* 0x0022a400080011ff */
[----:B--2---:R-:W-:Y:S05]  /*9b10*/  @!P0 NANOSLEEP.SYNCS 0x989680 ;  /* 0x009896800000895d */ /* 0x004fea0003900000 */
[----:B------:R-:W2:Y:S02]  /*9b20*/  @!P0 SYNCS.PHASECHK.TRANS64 P0, [R0+URZ], R2 ;  /* 0x00000002000085a7 */ /* 0x000ea400080010ff */
[----:B--2---:R-:W-:Y:S05]  /*9b30*/  @!P0 BRA `(.L_x_148) ;  /* 0xfffffffc00f08947 */ /* 0x004fea000383ffff */
[----:B------:R-:W-:Y:S05]  /*9b40*/  BRA `(.L_x_149) ;  /* 0xffffff8800e07947 */ /* 0x000fea000383ffff */
.L_x_47:
[----:B-1----:R1:W2:Y:S02]  /*9b50*/  SYNCS.PHASECHK.TRANS64.TRYWAIT P0, [R0+URZ+0xe0], R4 ;  /* 0x0000e004000075a7 */ /* 0x0022a400080011ff */
[----:B--2---:R-:W-:Y:S05]  /*9b60*/  @!P0 NANOSLEEP.SYNCS 0x989680 ;  /* 0x009896800000895d */ /* 0x004fea0003900000 */
[----:B------:R-:W2:Y:S02]  /*9b70*/  @!P0 SYNCS.PHASECHK.TRANS64 P0, [R0+URZ+0xe0], R4 ;  /* 0x0000e004000085a7 */ /* 0x000ea400080010ff */
[----:B--2---:R-:W-:Y:S05]  /*9b80*/  @!P0 BRA `(.L_x_47) ;  /* 0xfffffffc00f08947 */ /* 0x004fea000383ffff */
[----:B------:R-:W-:Y:S05]  /*9b90*/  BRA `(.L_x_150) ;  /* 0xffffff8c00407947 */ /* 0x000fea000383ffff */
.L_x_48:
[----:B------:R-:W-:-:S07]  /*9ba0*/  MOV R0, UR5 ;  /* 0x0000000500007c02 */ /* 0x000fce0008000f00 */
.L_x_151:
[----:B-1----:R1:W2:Y:S02]  /*9bb0*/  SYNCS.PHASECHK.TRANS64.TRYWAIT P0, [R0+URZ+0x90], R5 ;  /* 0x00009005000075a7 */ /* 0x0022a400080011ff */
[----:B--2---:R-:W-:Y:S05]  /*9bc0*/  @!P0 NANOSLEEP.SYNCS 0x989680 ;  /* 0x009896800000895d */ /* 0x004fea0003900000 */
[----:B------:R-:W2:Y:S02]  /*9bd0*/  @!P0 SYNCS.PHASECHK.TRANS64 P0, [R0+URZ+0x90], R5 ;  /* 0x00009005000085a7 */ /* 0x000ea400080010ff */
[----:B--2---:R-:W-:Y:S05]  /*9be0*/  @!P0 BRA `(.L_x_151) ;  /* 0xfffffffc00f08947 */ /* 0x004fea000383ffff */
[----:B------:R-:W-:Y:S05]  /*9bf0*/  BRA `(.L_x_152) ;  /* 0xffffff8c00507947 */ /* 0x000fea000383ffff */
.L_x_49:
[----:B-1----:R1:W2:Y:S02]  /*9c00*/  SYNCS.PHASECHK.TRANS64.TRYWAIT P1, [R0+URZ+0x80], R4 ;  /* 0x00008004000075a7 */ /* 0x0022a400080211ff */
[----:B--2---:R-:W-:Y:S05]  /*9c10*/  @!P1 NANOSLEEP.SYNCS 0x989680 ;  /* 0x009896800000995d */ /* 0x004fea0003900000 */
[----:B------:R-:W2:Y:S02]  /*9c20*/  @!P1 SYNCS.PHASECHK.TRANS64 P1, [R0+URZ+0x80], R4 ;  /* 0x00008004000095a7 */ /* 0x000ea400080210ff */
[----:B--2---:R-:W-:Y:S05]  /*9c30*/  @!P1 BRA `(.L_x_49) ;  /* 0xfffffffc00f09947 */ /* 0x004fea000383ffff */
[----:B------:R-:W-:Y:S05]  /*9c40*/  BRA `(.L_x_153) ;  /* 0xffffff8c00807947 */ /* 0x000fea000383ffff */
.L_x_52:
[----:B------:R-:W-:-:S07]  /*9c50*/  MOV R0, UR5 ;  /* 0x0000000500007c02 */ /* 0x000fce0008000f00 */
.L_x_154:
[----:B-1----:R1:W2:Y:S02]  /*9c60*/  SYNCS.PHASECHK.TRANS64.TRYWAIT P0, [R0+URZ+0x90], R2 ;  /* 0x00009002000075a7 */ /* 0x0022a400080011ff */
[----:B--2---:R-:W-:Y:S05]  /*9c70*/  @!P0 NANOSLEEP.SYNCS 0x989680 ;  /* 0x009896800000895d */ /* 0x004fea0003900000 */
[----:B------:R-:W2:Y:S02]  /*9c80*/  @!P0 SYNCS.PHASECHK.TRANS64 P0, [R0+URZ+0x90], R2 ;  /* 0x00009002000085a7 */ /* 0x000ea400080010ff */
[----:B--2---:R-:W-:Y:S05]  /*9c90*/  @!P0 BRA `(.L_x_154) ;  /* 0xfffffffc00f08947 */ /* 0x004fea000383ffff */
[----:B------:R-:W-:Y:S05]  /*9ca0*/  BRA `(.L_x_51) ;  /* 0xffffff8c00d47947 */ /* 0x000fea000383ffff */
.L_x_61:
[----:B-1----:R-:W-:-:S04]  /*9cb0*/  MOV R4, UR6 ;  /* 0x0000000600047c02 */ /* 0x002fc80008000f00 */
[----:B------:R1:W2:Y:S03]  /*9cc0*/  SYNCS.PHASECHK.TRANS64.TRYWAIT P0, [R4+URZ+0x8], R5 ;  /* 0x00000805040075a7 */ /* 0x0002a600080011ff */
[----:B--2---:R-:W-:Y:S05]  /*9cd0*/  @!P0 NANOSLEEP.SYNCS 0x989680 ;  /* 0x009896800000895d */ /* 0x004fea0003900000 */
[----:B------:R-:W2:Y:S02]  /*9ce0*/  @!P0 SYNCS.PHASECHK.TRANS64 P0, [R4+URZ+0x8], R5 ;  /* 0x00000805040085a7 */ /* 0x000ea400080010ff */
[----:B--2---:R-:W-:Y:S05]  /*9cf0*/  @!P0 BRA `(.L_x_61) ;  /* 0xfffffffc00ec8947 */ /* 0x004fea000383ffff */
[----:B------:R-:W-:Y:S05]  /*9d00*/  BRA `(.L_x_60) ;  /* 0xffffff9000887947 */ /* 0x000fea000383ffff */
.L_x_63:
[----:B------:R-:W-:Y:S01]  /*9d10*/  BSSY B0, `(.L_x_155) ;  /* 0x0000006000007945 */ /* 0x000fe20003800000 */
[----:B------:R-:W-:-:S07]  /*9d20*/  MOV R15, 0xffffffff ;  /* 0xffffffff000f7802 */ /* 0x000fce0000000f00 */
[----:B-1---5:R-:W-:Y:S05]  /*9d30*/  WARPSYNC.COLLECTIVE R15, `(.L_x_156) ;  /* 0x000000000f0c7348 */ /* 0x022fea0003c00000 */
[----:B------:R-:W-:Y:S02]  /*9d40*/  ELECT P6, UR79, PT ;  /* 0x00000000004f782f */ /* 0x000fe400038c0000 */
[----:B------:R-:W-:Y:S01]  /*9d50*/  MOV R14, UR79 ;  /* 0x0000004f000e7c02 */ /* 0x000fe20008000f00 */
[----:B-1---5:R-:W-:Y:S10]  /*9d60*/  ENDCOLLECTIVE ;  /* 0x000000000000791b */ /* 0x022ff40003800000 */
.L_x_156:
[----:B------:R-:W-:Y:S05]  /*9d70*/  BSYNC B0 ;  /* 0x0000000000007941 */ /* 0x000fea0003800000 */
.L_x_155:
[----:B------:R-:W-:Y:S05]  /*9d80*/  BRA `(.L_x_157) ;  /* 0xffffff9000b87947 */ /* 0x000fea000383ffff */
.L_x_65:
[----:B-1----:R-:W-:-:S04]  /*9d90*/  MOV R2, UR6 ;  /* 0x0000000600027c02 */ /* 0x002fc80008000f00 */
[----:B------:R1:W2:Y:S03]  /*9da0*/  SYNCS.PHASECHK.TRANS64.TRYWAIT P0, [R2+URZ+0x8], R3 ;  /* 0x00000803020075a7 */ /* 0x0002a600080011ff */
[----:B--2---:R-:W-:Y:S05]  /*9db0*/  @!P0 NANOSLEEP.SYNCS 0x989680 ;  /* 0x009896800000895d */ /* 0x004fea0003900000 */
[----:B------:R-:W2:Y:S02]  /*9dc0*/  @!P0 SYNCS.PHASECHK.TRANS64 P0, [R2+URZ+0x8], R3 ;  /* 0x00000803020085a7 */ /* 0x000ea400080010ff */
[----:B--2---:R-:W-:Y:S05]  /*9dd0*/  @!P0 BRA `(.L_x_65) ;  /* 0xfffffffc00ec8947 */ /* 0x004fea000383ffff */
[----:B------:R-:W-:Y:S05]  /*9de0*/  BRA `(.L_x_64) ;  /* 0xffffff9000bc7947 */ /* 0x000fea000383ffff */
.L_x_66:
[----:B-1----:R1:W2:Y:S02]  /*9df0*/  SYNCS.PHASECHK.TRANS64.TRYWAIT P0, [R0+URZ+0x80], R4 ;  /* 0x00008004000075a7 */ /* 0x0022a400080011ff */
[----:B--2---:R-:W-:Y:S05]  /*9e00*/  @!P0 NANOSLEEP.SYNCS 0x989680 ;  /* 0x009896800000895d */ /* 0x004fea0003900000 */
[----:B------:R-:W2:Y:S02]  /*9e10*/  @!P0 SYNCS.PHASECHK.TRANS64 P0, [R0+URZ+0x80], R4 ;  /* 0x00008004000085a7 */ /* 0x000ea400080010ff */
[----:B--2---:R-:W-:Y:S05]  /*9e20*/  @!P0 BRA `(.L_x_66) ;  /* 0xfffffffc00f08947 */ /* 0x004fea000383ffff */
[----:B------:R-:W-:Y:S05]  /*9e30*/  BRA `(.L_x_158) ;  /* 0xffffff9400a87947 */ /* 0x000fea000383ffff */
.L_x_68:
[----:B------:R-:W-:-:S07]  /*9e40*/  MOV R0, UR9 ;  /* 0x0000000900007c02 */ /* 0x000fce0008000f00 */
.L_x_159:
[----:B-1----:R1:W2:Y:S02]  /*9e50*/  SYNCS.PHASECHK.TRANS64.TRYWAIT P0, [R0+URZ+0xc0], R4 ;  /* 0x0000c004000075a7 */ /* 0x0022a400080011ff */
[----:B--2---:R-:W-:Y:S05]  /*9e60*/  @!P0 NANOSLEEP.SYNCS 0x989680 ;  /* 0x009896800000895d */ /* 0x004fea0003900000 */
[----:B------:R-:W2:Y:S02]  /*9e70*/  @!P0 SYNCS.PHASECHK.TRANS64 P0, [R0+URZ+0xc0], R4 ;  /* 0x0000c004000085a7 */ /* 0x000ea400080010ff */
[----:B--2---:R-:W-:Y:S05]  /*9e80*/  @!P0 BRA `(.L_x_159) ;  /* 0xfffffffc00f08947 */ /* 0x004fea000383ffff */
[----:B------:R-:W-:Y:S05]  /*9e90*/  BRA `(.L_x_160) ;  /* 0xffffff9400f47947 */ /* 0x000fea000383ffff */
.L_x_71:
[----:B------:R-:W-:Y:S07]  /*9ea0*/  MOV R0, UR8 ;  /* 0x0000000800007c02 */ /* 0x000fee0008000f00 */
.L_x_161:
[----:B-1----:R1:W2:Y:S02]  /*9eb0*/  SYNCS.PHASECHK.TRANS64.TRYWAIT P0, [R0+URZ], R4 ;  /* 0x00000004000075a7 */ /* 0x0022a400080011ff */
[----:B--2---:R-:W-:Y:S05]  /*9ec0*/  @!P0 NANOSLEEP.SYNCS 0x989680 ;  /* 0x009896800000895d */ /* 0x004fea0003900000 */
[----:B------:R-:W2:Y:S02]  /*9ed0*/  @!P0 SYNCS.PHASECHK.TRANS64 P0, [R0+URZ], R4 ;  /* 0x00000004000085a7 */ /* 0x000ea400080010ff */
[----:B--2---:R-:W-:Y:S05]  /*9ee0*/  @!P0 BRA `(.L_x_161) ;  /* 0xfffffffc00f08947 */ /* 0x004fea000383ffff */
[----:B------:R-:W-:Y:S05]  /*9ef0*/  BRA `(.L_x_70) ;  /* 0xffffff9800087947 */ /* 0x000fea000383ffff */
.L_x_75:
[----:B-1----:R-:W-:-:S07]  /*9f00*/  MOV R0, UR8 ;  /* 0x0000000800007c02 */ /* 0x002fce0008000f00 */
.L_x_162:
[----:B-1----:R1:W2:Y:S02]  /*9f10*/  SYNCS.PHASECHK.TRANS64.TRYWAIT P0, [R0+URZ], R2 ;  /* 0x00000002000075a7 */ /* 0x0022a400080011ff */
[----:B--2---:R-:W-:Y:S05]  /*9f20*/  @!P0 NANOSLEEP.SYNCS 0x989680 ;  /* 0x009896800000895d */ /* 0x004fea0003900000 */
[----:B------:R-:W2:Y:S02]  /*9f30*/  @!P0 SYNCS.PHASECHK.TRANS64 P0, [R0+URZ], R2 ;  /* 0x00000002000085a7 */ /* 0x000ea400080010ff */
[----:B--2---:R-:W-:Y:S05]  /*9f40*/  @!P0 BRA `(.L_x_162) ;  /* 0xfffffffc00f08947 */ /* 0x004fea000383ffff */
[----:B------:R-:W-:Y:S05]  /*9f50*/  BRA `(.L_x_163) ;  /* 0xffffff9800fc7947 */ /* 0x000fea000383ffff */
.L_x_76:
[----:B------:R-:W-:-:S07]  /*9f60*/  MOV R0, UR8 ;  /* 0x0000000800007c02 */ /* 0x000fce0008000f00 */
.L_x_164:
[----:B-1----:R1:W2:Y:S02]  /*9f70*/  SYNCS.PHASECHK.TRANS64.TRYWAIT P0, [R0+URZ], R3 ;  /* 0x00000003000075a7 */ /* 0x0022a400080011ff */
[----:B--2---:R-:W-:Y:S05]  /*9f80*/  @!P0 NANOSLEEP.SYNCS 0x989680 ;  /* 0x009896800000895d */ /* 0x004fea0003900000 */
[----:B------:R-:W2:Y:S02]  /*9f90*/  @!P0 SYNCS.PHASECHK.TRANS64 P0, [R0+URZ], R3 ;  /* 0x00000003000085a7 */ /* 0x000ea400080010ff */
[----:B--2---:R-:W-:Y:S05]  /*9fa0*/  @!P0 BRA `(.L_x_164) ;  /* 0xfffffffc00f08947 */ /* 0x004fea000383ffff */
[----:B------:R-:W-:Y:S05]  /*9fb0*/  BRA `(.L_x_165) ;  /* 0xffffff9c00087947 */ /* 0x000fea000383ffff */
.L_x_77:
[----:B------:R-:W-:-:S07]  /*9fc0*/  MOV R0, UR8 ;  /* 0x0000000800007c02 */ /* 0x000fce0008000f00 */
.L_x_166:
[----:B-1----:R1:W2:Y:S02]  /*9fd0*/  SYNCS.PHASECHK.TRANS64.TRYWAIT P0, [R0+URZ], R3 ;  /* 0x00000003000075a7 */ /* 0x0022a400080011ff */
[----:B--2---:R-:W-:Y:S05]  /*9fe0*/  @!P0 NANOSLEEP.SYNCS 0x989680 ;  /* 0x009896800000895d */ /* 0x004fea0003900000 */
[----:B------:R-:W2:Y:S02]  /*9ff0*/  @!P0 SYNCS.PHASECHK.TRANS64 P0, [R0+URZ], R3 ;  /* 0x00000003000085a7 */ /* 0x000ea400080010ff */
[----:B--2---:R-:W-:Y:S05]  /*a000*/  @!P0 BRA `(.L_x_166) ;  /* 0xfffffffc00f08947 */ /* 0x004fea000383ffff */
[----:B------:R-:W-:Y:S05]  /*a010*/  BRA `(.L_x_167) ;  /* 0xffffff9c00147947 */ /* 0x000fea000383ffff */
.L_x_80:
[----:B------:R-:W-:-:S07]  /*a020*/  MOV R0, UR7 ;  /* 0x0000000700007c02 */ /* 0x000fce0008000f00 */
.L_x_168:
[----:B-1----:R1:W2:Y:S02]  /*a030*/  SYNCS.PHASECHK.TRANS64.TRYWAIT P1, [R0+URZ+0x100], R2 ;  /* 0x00010002000075a7 */ /* 0x0022a400080211ff */
[----:B--2---:R-:W-:Y:S05]  /*a040*/  @!P1 NANOSLEEP.SYNCS 0x989680 ;  /* 0x009896800000995d */ /* 0x004fea0003900000 */
[----:B------:R-:W2:Y:S02]  /*a050*/  @!P1 SYNCS.PHASECHK.TRANS64 P1, [R0+URZ+0x100], R2 ;  /* 0x00010002000095a7 */ /* 0x000ea400080210ff */
[----:B--2---:R-:W-:Y:S05]  /*a060*/  @!P1 BRA `(.L_x_168) ;  /* 0xfffffffc00f09947 */ /* 0x004fea000383ffff */
[----:B------:R-:W-:Y:S05]  /*a070*/  BRA `(.L_x_169) ;  /* 0xffffff9c00607947 */ /* 0x000fea000383ffff */
.L_x_85:
[----:B--2---:R2:W4:Y:S02]  /*a080*/  SYNCS.PHASECHK.TRANS64.TRYWAIT P0, [R0+URZ+0x80], R2 ;  /* 0x00008002000075a7 */ /* 0x00452400080011ff */
[----:B----4-:R-:W-:Y:S05]  /*a090*/  @!P0 NANOSLEEP.SYNCS 0x989680 ;  /* 0x009896800000895d */ /* 0x010fea0003900000 */
[----:B------:R-:W4:Y:S02]  /*a0a0*/  @!P0 SYNCS.PHASECHK.TRANS64 P0, [R0+URZ+0x80], R2 ;  /* 0x00008002000085a7 */ /* 0x000f2400080010ff */
[----:B----4-:R-:W-:Y:S05]  /*a0b0*/  @!P0 BRA `(.L_x_85) ;  /* 0xfffffffc00f08947 */ /* 0x010fea000383ffff */
[----:B------:R-:W-:Y:S05]  /*a0c0*/  BRA `(.L_x_170) ;  /* 0xffffffa000747947 */ /* 0x000fea000383ffff */
.L_x_88:
[----:B------:R-:W-:Y:S07]  /*a0d0*/  MOV R0, UR7 ;  /* 0x0000000700007c02 */ /* 0x000fee0008000f00 */
.L_x_171:
[----:B--2---:R2:W4:Y:S02]  /*a0e0*/  SYNCS.PHASECHK.TRANS64.TRYWAIT P0, [R0+URZ+0x78], R2 ;  /* 0x00007802000075a7 */ /* 0x00452400080011ff */
[----:B----4-:R-:W-:Y:S05]  /*a0f0*/  @!P0 NANOSLEEP.SYNCS 0x989680 ;  /* 0x009896800000895d */ /* 0x010fea0003900000 */
[----:B------:R-:W4:Y:S02]  /*a100*/  @!P0 SYNCS.PHASECHK.TRANS64 P0, [R0+URZ+0x78], R2 ;  /* 0x00007802000085a7 */ /* 0x000f2400080010ff */
[----:B----4-:R-:W-:Y:S05]  /*a110*/  @!P0 BRA `(.L_x_171) ;  /* 0xfffffffc00f08947 */ /* 0x010fea000383ffff */
[----:B------:R-:W-:Y:S05]  /*a120*/  BRA `(.L_x_87) ;  /* 0xffffffa400547947 */ /* 0x000fea000383ffff */
.L_x_91:
[----:B------:R-:W-:Y:S07]  /*a130*/  MOV R0, UR7 ;  /* 0x0000000700007c02 */ /* 0x000fee0008000f00 */
.L_x_172:
[----:B-1----:R1:W2:Y:S02]  /*a140*/  SYNCS.PHASECHK.TRANS64.TRYWAIT P0, [R0+URZ+0x50], R14 ;  /* 0x0000500e000075a7 */ /* 0x0022a400080011ff */
[----:B--2---:R-:W-:Y:S05]  /*a150*/  @!P0 NANOSLEEP.SYNCS 0x989680 ;  /* 0x009896800000895d */ /* 0x004fea0003900000 */
[----:B------:R-:W2:Y:S02]  /*a160*/  @!P0 SYNCS.PHASECHK.TRANS64 P0, [R0+URZ+0x50], R14 ;  /* 0x0000500e000085a7 */ /* 0x000ea400080010ff */
[----:B--2---:R-:W-:Y:S05]  /*a170*/  @!P0 BRA `(.L_x_172) ;  /* 0xfffffffc00f08947 */ /* 0x004fea000383ffff */
[----:B------:R-:W-:Y:S05]  /*a180*/  BRA `(.L_x_173) ;  /* 0xffffffa400cc7947 */ /* 0x000fea000383ffff */
.L_x_92:
[----:B------:R-:W-:Y:S07]  /*a190*/  MOV R0, UR7 ;  /* 0x0000000700007c02 */ /* 0x000fee0008000f00 */
.L_x_174:
[----:B-1----:R1:W2:Y:S02]  /*a1a0*/  SYNCS.PHASECHK.TRANS64.TRYWAIT P0, [R0+URZ+0x58], R14 ;  /* 0x0000580e000075a7 */ /* 0x0022a400080011ff */
[----:B--2---:R-:W-:Y:S05]  /*a1b0*/  @!P0 NANOSLEEP.SYNCS 0x989680 ;  /* 0x009896800000895d */ /* 0x004fea0003900000 */
[----:B------:R-:W2:Y:S02]  /*a1c0*/  @!P0 SYNCS.PHASECHK.TRANS64 P0, [R0+URZ+0x58], R14 ;  /* 0x0000580e000085a7 */ /* 0x000ea400080010ff */
[----:B--2---:R-:W-:Y:S05]  /*a1d0*/  @!P0 BRA `(.L_x_174) ;  /* 0xfffffffc00f08947 */ /* 0x004fea000383ffff */
[----:B------:R-:W-:Y:S05]  /*a1e0*/  BRA `(.L_x_175) ;  /* 0xffffffa800247947 */ /* 0x000fea000383ffff */
.L_x_93:
[----:B------:R-:W-:Y:S07]  /*a1f0*/  MOV R0, UR7 ;  /* 0x0000000700007c02 */ /* 0x000fee0008000f00 */
.L_x_176:
[----:B-1----:R1:W2:Y:S02]  /*a200*/  SYNCS.PHASECHK.TRANS64.TRYWAIT P0, [R0+URZ+0x60], R14 ;  /* 0x0000600e000075a7 */ /* 0x0022a400080011ff */
[----:B--2---:R-:W-:Y:S05]  /*a210*/  @!P0 NANOSLEEP.SYNCS 0x989680 ;  /* 0x009896800000895d */ /* 0x004fea0003900000 */
[----:B------:R-:W2:Y:S02]  /*a220*/  @!P0 SYNCS.PHASECHK.TRANS64 P0, [R0+URZ+0x60], R14 ;  /* 0x0000600e000085a7 */ /* 0x000ea400080010ff */
[----:B--2---:R-:W-:Y:S05]  /*a230*/  @!P0 BRA `(.L_x_176) ;  /* 0xfffffffc00f08947 */ /* 0x004fea000383ffff */
[----:B------:R-:W-:Y:S05]  /*a240*/  BRA `(.L_x_177) ;  /* 0xffffffa800807947 */ /* 0x000fea000383ffff */
.L_x_94:
[----:B------:R-:W-:Y:S07]  /*a250*/  MOV R0, UR7 ;  /* 0x0000000700007c02 */ /* 0x000fee0008000f00 */
.L_x_178:
[----:B-1----:R1:W2:Y:S02]  /*a260*/  SYNCS.PHASECHK.TRANS64.TRYWAIT P0, [R0+URZ+0x68], R14 ;  /* 0x0000680e000075a7 */ /* 0x0022a400080011ff */
[----:B--2---:R-:W-:Y:S05]  /*a270*/  @!P0 NANOSLEEP.SYNCS 0x989680 ;  /* 0x009896800000895d */ /* 0x004fea0003900000 */
[----:B------:R-:W2:Y:S02]  /*a280*/  @!P0 SYNCS.PHASECHK.TRANS64 P0, [R0+URZ+0x68], R14 ;  /* 0x0000680e000085a7 */ /* 0x000ea400080010ff */
[----:B--2---:R-:W-:Y:S05]  /*a290*/  @!P0 BRA `(.L_x_178) ;  /* 0xfffffffc00f08947 */ /* 0x004fea000383ffff */
[----:B------:R-:W-:Y:S05]  /*a2a0*/  BRA `(.L_x_179) ;  /* 0xffffffac00207947 */ /* 0x000fea000383ffff */
.L_x_96:
[----:B------:R-:W-:-:S07]  /*a2b0*/  MOV R0, UR7 ;  /* 0x0000000700007c02 */ /* 0x000fce0008000f00 */
.L_x_180:
[----:B-1----:R1:W4:Y:S02]  /*a2c0*/  SYNCS.PHASECHK.TRANS64.TRYWAIT P0, [R0+URZ+0x50], R2 ;  /* 0x00005002000075a7 */ /* 0x00232400080011ff */
[----:B----4-:R-:W-:Y:S05]  /*a2d0*/  @!P0 NANOSLEEP.SYNCS 0x989680 ;  /* 0x009896800000895d */ /* 0x010fea0003900000 */
[----:B------:R-:W4:Y:S02]  /*a2e0*/  @!P0 SYNCS.PHASECHK.TRANS64 P0, [R0+URZ+0x50], R2 ;  /* 0x00005002000085a7 */ /* 0x000f2400080010ff */
[----:B----4-:R-:W-:Y:S05]  /*a2f0*/  @!P0 BRA `(.L_x_180) ;  /* 0xfffffffc00f08947 */ /* 0x010fea000383ffff */
[----:B------:R-:W-:Y:S05]  /*a300*/  BRA `(.L_x_181) ;  /* 0xffffffac00a87947 */ /* 0x000fea000383ffff */
.L_x_97:
[----:B-1----:R-:W-:-:S07]  /*a310*/  MOV R0, UR7 ;  /* 0x0000000700007c02 */ /* 0x002fce0008000f00 */
.L_x_182:
[----:B-1----:R1:W4:Y:S02]  /*a320*/  SYNCS.PHASECHK.TRANS64.TRYWAIT P0, [R0+URZ+0x58], R2 ;  /* 0x00005802000075a7 */ /* 0x00232400080011ff */
[----:B----4-:R-:W-:Y:S05]  /*a330*/  @!P0 NANOSLEEP.SYNCS 0x989680 ;  /* 0x009896800000895d */ /* 0x010fea0003900000 */
[----:B------:R-:W4:Y:S02]  /*a340*/  @!P0 SYNCS.PHASECHK.TRANS64 P0, [R0+URZ+0x58], R2 ;  /* 0x00005802000085a7 */ /* 0x000f2400080010ff */
[----:B----4-:R-:W-:Y:S05]  /*a350*/  @!P0 BRA `(.L_x_182) ;  /* 0xfffffffc00f08947 */ /* 0x010fea000383ffff */
[----:B------:R-:W-:Y:S05]  /*a360*/  BRA `(.L_x_183) ;  /* 0xffffffac00987947 */ /* 0x000fea000383ffff */
.L_x_98:
[----:B-1----:R-:W-:-:S07]  /*a370*/  MOV R0, UR7 ;  /* 0x0000000700007c02 */ /* 0x002fce0008000f00 */
.L_x_184:
[----:B-1----:R1:W4:Y:S02]  /*a380*/  SYNCS.PHASECHK.TRANS64.TRYWAIT P0, [R0+URZ+0x60], R2 ;  /* 0x00006002000075a7 */ /* 0x00232400080011ff */
[----:B----4-:R-:W-:Y:S05]  /*a390*/  @!P0 NANOSLEEP.SYNCS 0x989680 ;  /* 0x009896800000895d */ /* 0x010fea0003900000 */
[----:B------:R-:W4:Y:S02]  /*a3a0*/  @!P0 SYNCS.PHASECHK.TRANS64 P0, [R0+URZ+0x60], R2 ;  /* 0x00006002000085a7 */ /* 0x000f2400080010ff */
[----:B----4-:R-:W-:Y:S05]  /*a3b0*/  @!P0 BRA `(.L_x_184) ;  /* 0xfffffffc00f08947 */ /* 0x010fea000383ffff */
[----:B------:R-:W-:Y:S05]  /*a3c0*/  BRA `(.L_x_185) ;  /* 0xffffffac00887947 */ /* 0x000fea000383ffff */
.L_x_100:
[----:B--2---:R2:W3:Y:S02]  /*a3d0*/  SYNCS.PHASECHK.TRANS64.TRYWAIT P0, [R0+URZ+0x80], R2 ;  /* 0x00008002000075a7 */ /* 0x0044e400080011ff */
[----:B---3--:R-:W-:Y:S05]  /*a3e0*/  @!P0 NANOSLEEP.SYNCS 0x989680 ;  /* 0x009896800000895d */ /* 0x008fea0003900000 */
[----:B------:R-:W3:Y:S02]  /*a3f0*/  @!P0 SYNCS.PHASECHK.TRANS64 P0, [R0+URZ+0x80], R2 ;  /* 0x00008002000085a7 */ /* 0x000ee400080010ff */
[----:B---3--:R-:W-:Y:S05]  /*a400*/  @!P0 BRA `(.L_x_100) ;  /* 0xfffffffc00f08947 */ /* 0x008fea000383ffff */
[----:B------:R-:W-:Y:S05]  /*a410*/  BRA `(.L_x_186) ;  /* 0xffffffb000507947 */ /* 0x000fea000383ffff */
.L_x_111:
[----:B-1----:R1:W2:Y:S02]  /*a420*/  SYNCS.PHASECHK.TRANS64.TRYWAIT P1, [R3+URZ+0x30], R0 ;  /* 0x00003000030075a7 */ /* 0x0022a400080211ff */
[----:B--2---:R-:W-:Y:S05]  /*a430*/  @!P1 NANOSLEEP.SYNCS 0x989680 ;  /* 0x009896800000995d */ /* 0x004fea0003900000 */
[----:B------:R-:W2:Y:S02]  /*a440*/  @!P1 SYNCS.PHASECHK.TRANS64 P1, [R3+URZ+0x30], R0 ;  /* 0x00003000030095a7 */ /* 0x000ea400080210ff */
[----:B--2---:R-:W-:Y:S05]  /*a450*/  @!P1 BRA `(.L_x_111) ;  /* 0xfffffffc00f09947 */ /* 0x004fea000383ffff */
[----:B------:R-:W-:Y:S05]  /*a460*/  BRA `(.L_x_110) ;  /* 0xffffffbc00687947 */ /* 0x000fea000383ffff */
.L_x_113:
[----:B-1----:R1:W2:Y:S02]  /*a470*/  SYNCS.PHASECHK.TRANS64.TRYWAIT P0, [R111+URZ+0xa0], R4 ;  /* 0x0000a0046f0075a7 */ /* 0x0022a400080011ff */
[----:B--2---:R-:W-:Y:S05]  /*a480*/  @!P0 NANOSLEEP.SYNCS 0x989680 ;  /* 0x009896800000895d */ /* 0x004fea0003900000 */
[----:B------:R-:W2:Y:S02]  /*a490*/  @!P0 SYNCS.PHASECHK.TRANS64 P0, [R111+URZ+0xa0], R4 ;  /* 0x0000a0046f0085a7 */ /* 0x000ea400080010ff */
[----:B--2---:R-:W-:Y:S05]  /*a4a0*/  @!P0 BRA `(.L_x_113) ;  /* 0xfffffffc00f08947 */ /* 0x004fea000383ffff */
[----:B------:R-:W-:Y:S05]  /*a4b0*/  BRA `(.L_x_112) ;  /* 0xffffffbc00bc7947 */ /* 0x000fea000383ffff */
.L_x_121:
[----:B--2---:R2:W3:Y:S02]  /*a4c0*/  SYNCS.PHASECHK.TRANS64.TRYWAIT P0, [R0+URZ+0x30], R3 ;  /* 0x00003003000075a7 */ /* 0x0044e400080011ff */
[----:B---3--:R-:W-:Y:S05]  /*a4d0*/  @!P0 NANOSLEEP.SYNCS 0x989680 ;  /* 0x009896800000895d */ /* 0x008fea0003900000 */
[----:B------:R-:W3:Y:S02]  /*a4e0*/  @!P0 SYNCS.PHASECHK.TRANS64 P0, [R0+URZ+0x30], R3 ;  /* 0x00003003000085a7 */ /* 0x000ee400080010ff */
[----:B---3--:R-:W-:Y:S05]  /*a4f0*/  @!P0 BRA `(.L_x_121) ;  /* 0xfffffffc00f08947 */ /* 0x008fea000383ffff */
[----:B------:R-:W-:Y:S05]  /*a500*/  BRA `(.L_x_120) ;  /* 0xffffffc800c07947 */ /* 0x000fea000383ffff */
.L_x_129:
[----:B--2---:R2:W3:Y:S02]  /*a510*/  SYNCS.PHASECHK.TRANS64.TRYWAIT P0, [R0+URZ+0x30], R4 ;  /* 0x00003004000075a7 */ /* 0x0044e400080011ff */
[----:B---3--:R-:W-:Y:S05]  /*a520*/  @!P0 NANOSLEEP.SYNCS 0x989680 ;  /* 0x009896800000895d */ /* 0x008fea0003900000 */
[----:B------:R-:W3:Y:S02]  /*a530*/  @!P0 SYNCS.PHASECHK.TRANS64 P0, [R0+URZ+0x30], R4 ;  /* 0x00003004000085a7 */ /* 0x000ee400080010ff */
[----:B---3--:R-:W-:Y:S05]  /*a540*/  @!P0 BRA `(.L_x_129) ;  /* 0xfffffffc00f08947 */ /* 0x008fea000383ffff */
[----:B------:R-:W-:Y:S05]  /*a550*/  BRA `(.L_x_128) ;  /* 0xffffffd800147947 */ /* 0x000fea000383ffff */
.L_x_137:
[----:B--2---:R2:W3:Y:S02]  /*a560*/  SYNCS.PHASECHK.TRANS64.TRYWAIT P0, [R0+URZ+0x30], R4 ;  /* 0x00003004000075a7 */ /* 0x0044e400080011ff */
[----:B---3--:R-:W-:Y:S05]  /*a570*/  @!P0 NANOSLEEP.SYNCS 0x989680 ;  /* 0x009896800000895d */ /* 0x008fea0003900000 */
[----:B------:R-:W3:Y:S02]  /*a580*/  @!P0 SYNCS.PHASECHK.TRANS64 P0, [R0+URZ+0x30], R4 ;  /* 0x00003004000085a7 */ /* 0x000ee400080010ff */
[----:B---3--:R-:W-:Y:S05]  /*a590*/  @!P0 BRA `(.L_x_137) ;  /* 0xfffffffc00f08947 */ /* 0x008fea000383ffff */
[----:B------:R-:W-:Y:S05]  /*a5a0*/  BRA `(.L_x_136) ;  /* 0xffffffe400707947 */ /* 0x000fea000383ffff */
        .weak           $__internal_0_$__cuda_sm10x_tcgen05_guardrail_trap_col_being_dealloced_not_returned_by_alloc
        .type           $__internal_0_$__cuda_sm10x_tcgen05_guardrail_trap_col_being_dealloced_not_returned_by_alloc,@function
        .size           $__internal_0_$__cuda_sm10x_tcgen05_guardrail_trap_col_being_dealloced_not_returned_by_alloc,($__internal_1_$__cuda_sm10x_tcgen05_guardrail_trap_phase_invalid_during_alloc - $__internal_0_$__cuda_sm10x_tcgen05_guardrail_trap_col_being_dealloced_not_returned_by_alloc)
$__internal_0_$__cuda_sm10x_tcgen05_guardrail_trap_col_being_dealloced_not_returned_by_alloc:
[----:B------:R-:W-:Y:S05]  /*a5b0*/  BPT.TRAP 0x1 ;  /* 0x000000040000795c */ /* 0x000fea0000300000 */
[----:B------:R-:W-:-:S04]  /*a5c0*/  HFMA2 R3, -RZ, RZ, 0, 0 ;  /* 0x00000000ff037431 */ /* 0x000fc800000001ff */
[----:B------:R-:W-:Y:S05]  /*a5d0*/  RET.REL.NODEC R2 `(_ZN7cutlass13device_kernelINS_4gemm6kernel13GemmUniversalIN4cute5tupleIJiiiiEEENS1_10collective13CollectiveMmaINS1_35MainloopSm100TmaUmmaWarpSpecializedILi3ELi2ELi4ENS5_IJNS4_1CILi2EEENSA_ILi1EEESC_EEEEENS5_IJNSA_ILi128EEENSA_ILi256EEESF_EEENS_12float_e4m3_tENS5_IJlSC_lEEESI_SJ_NS4_8TiledMMAINS4_8MMA_AtomIJNS4_10MMA_TraitsINS4_25SM100_MMA_F8F6F4_2x1SM_SSEJSI_SI_fSF_SG_NS4_17integral_constantINS4_4UMMA5MajorELSQ_0EEESR_NSO_INSP_7ScaleInELSS_0EEEST_EEEEEENS4_6LayoutINS5_IJSC_SC_SC_EEENS5_IJNSA_ILi0EEESY_SY_EEEEENS5_IJNS4_10UnderscoreES11_S11_EEEEENS4_18SM100_TMA_2SM_LOADENS4_14ComposedLayoutINS4_7SwizzleILi3ELi4ELi3EEENS4_18smem_ptr_flag_bitsILi8EEENSW_INS5_IJNSA_ILi8EEESF_EEENS5_IJSF_SC_EEEEEEEvNS4_8identityES14_S1E_vS1F_EENS_8epilogue10collective18CollectiveEpilogueINS1H_23Sm100TmaWarpSpecializedILi4ELi2ELi32ELb0ELb0EEEJNS5_IJNSA_ILi64EEESG_SF_EEENS5_IJNSW_IS1M_SC_EENSW_INS5_IJNSA_ILi32EEESB_EEENS5_IJSC_SF_EEEEEEEESI_SJ_SI_SJ_NS1H_6fusion15FusionCallbacksIS1L_NS1U_17LinearCombinationISI_fSI_fLNS_15FloatRoundStyleE2EEES1N_S1T_JEEENS4_5SM1004TMEM4LOAD26SM100_TMEM_LOAD_32dp32b32xENS4_13SM90_TMA_LOADENS15_INS16_ILi1ELi4ELi3EEES19_NSW_INS5_IJS1A_S1P_EEENS5_IJS1P_SC_EEEEEEENS4_39AutoVectorizingCopyWithAssumedAlignmentILi128EEENS4_14SM90_TMA_STOREES29_S2B_S2B_EEEvvEEEEvNT_6ParamsE) ;  /* 0xffffff5802887950 */ /* 0x000fea0003c3ffff */
        .weak           $__internal_1_$__cuda_sm10x_tcgen05_guardrail_trap_phase_invalid_during_alloc
        .type           $__internal_1_$__cuda_sm10x_tcgen05_guardrail_trap_phase_invalid_during_alloc,@function
        .size           $__internal_1_$__cuda_sm10x_tcgen05_guardrail_trap_phase_invalid_during_alloc,($__internal_2_$__cuda_sm10x_tcgen05_guardrail_trap_unallocated_columns_being_dealloced - $__internal_1_$__cuda_sm10x_tcgen05_guardrail_trap_phase_invalid_during_alloc)
$__internal_1_$__cuda_sm10x_tcgen05_guardrail_trap_phase_invalid_during_alloc:
[----:B------:R-:W-:Y:S05]  /*a5e0*/  BPT.TRAP 0x1 ;  /* 0x000000040000795c */ /* 0x000fea0000300000 */
[----:B------:R-:W-:-:S04]  /*a5f0*/  MOV R3, 0x0 ;  /* 0x0000000000037802 */ /* 0x000fc80000000f00 */
[----:B------:R-:W-:Y:S05]  /*a600*/  RET.REL.NODEC R2 `(_ZN7cutlass13device_kernelINS_4gemm6kernel13GemmUniversalIN4cute5tupleIJiiiiEEENS1_10collective13CollectiveMmaINS1_35MainloopSm100TmaUmmaWarpSpecializedILi3ELi2ELi4ENS5_IJNS4_1CILi2EEENSA_ILi1EEESC_EEEEENS5_IJNSA_ILi128EEENSA_ILi256EEESF_EEENS_12float_e4m3_tENS5_IJlSC_lEEESI_SJ_NS4_8TiledMMAINS4_8MMA_AtomIJNS4_10MMA_TraitsINS4_25SM100_MMA_F8F6F4_2x1SM_SSEJSI_SI_fSF_SG_NS4_17integral_constantINS4_4UMMA5MajorELSQ_0EEESR_NSO_INSP_7ScaleInELSS_0EEEST_EEEEEENS4_6LayoutINS5_IJSC_SC_SC_EEENS5_IJNSA_ILi0EEESY_SY_EEEEENS5_IJNS4_10UnderscoreES11_S11_EEEEENS4_18SM100_TMA_2SM_LOADENS4_14ComposedLayoutINS4_7SwizzleILi3ELi4ELi3EEENS4_18smem_ptr_flag_bitsILi8EEENSW_INS5_IJNSA_ILi8EEESF_EEENS5_IJSF_SC_EEEEEEEvNS4_8identityES14_S1E_vS1F_EENS_8epilogue10collective18CollectiveEpilogueINS1H_23Sm100TmaWarpSpecializedILi4ELi2ELi32ELb0ELb0EEEJNS5_IJNSA_ILi64EEESG_SF_EEENS5_IJNSW_IS1M_SC_EENSW_INS5_IJNSA_ILi32EEESB_EEENS5_IJSC_SF_EEEEEEEESI_SJ_SI_SJ_NS1H_6fusion15FusionCallbacksIS1L_NS1U_17LinearCombinationISI_fSI_fLNS_15FloatRoundStyleE2EEES1N_S1T_JEEENS4_5SM1004TMEM4LOAD26SM100_TMEM_LOAD_32dp32b32xENS4_13SM90_TMA_LOADENS15_INS16_ILi1ELi4ELi3EEES19_NSW_INS5_IJS1A_S1P_EEENS5_IJS1P_SC_EEEEEEENS4_39AutoVectorizingCopyWithAssumedAlignmentILi128EEENS4_14SM90_TMA_STOREES29_S2B_S2B_EEEvvEEEEvNT_6ParamsE) ;  /* 0xffffff58027c7950 */ /* 0x000fea0003c3ffff */
        .weak           $__internal_2_$__cuda_sm10x_tcgen05_guardrail_trap_unallocated_columns_being_dealloced
        .type           $__internal_2_$__cuda_sm10x_tcgen05_guardrail_trap_unallocated_columns_being_dealloced,@function
        .size           $__internal_2_$__cuda_sm10x_tcgen05_guardrail_trap_unallocated_columns_being_dealloced,(.L_x_188 - $__internal_2_$__cuda_sm10x_tcgen05_guardrail_trap_unallocated_columns_being_dealloced)
$__internal_2_$__cuda_sm10x_tcgen05_guardrail_trap_unallocated_columns_being_dealloced:
[----:B------:R-:W-:Y:S05]  /*a610*/  BPT.TRAP 0x1 ;  /* 0x000000040000795c */ /* 0x000fea0000300000 */
[----:B------:R-:W-:-:S04]  /*a620*/  HFMA2 R3, -RZ, RZ, 0, 0 ;  /* 0x00000000ff037431 */ /* 0x000fc800000001ff */
[----:B------:R-:W-:Y:S05]  /*a630*/  RET.REL.NODEC R2 `(_ZN7cutlass13device_kernelINS_4gemm6kernel13GemmUniversalIN4cute5tupleIJiiiiEEENS1_10collective13CollectiveMmaINS1_35MainloopSm100TmaUmmaWarpSpecializedILi3ELi2ELi4ENS5_IJNS4_1CILi2EEENSA_ILi1EEESC_EEEEENS5_IJNSA_ILi128EEENSA_ILi256EEESF_EEENS_12float_e4m3_tENS5_IJlSC_lEEESI_SJ_NS4_8TiledMMAINS4_8MMA_AtomIJNS4_10MMA_TraitsINS4_25SM100_MMA_F8F6F4_2x1SM_SSEJSI_SI_fSF_SG_NS4_17integral_constantINS4_4UMMA5MajorELSQ_0EEESR_NSO_INSP_7ScaleInELSS_0EEEST_EEEEEENS4_6LayoutINS5_IJSC_SC_SC_EEENS5_IJNSA_ILi0EEESY_SY_EEEEENS5_IJNS4_10UnderscoreES11_S11_EEEEENS4_18SM100_TMA_2SM_LOADENS4_14ComposedLayoutINS4_7SwizzleILi3ELi4ELi3EEENS4_18smem_ptr_flag_bitsILi8EEENSW_INS5_IJNSA_ILi8EEESF_EEENS5_IJSF_SC_EEEEEEEvNS4_8identityES14_S1E_vS1F_EENS_8epilogue10collective18CollectiveEpilogueINS1H_23Sm100TmaWarpSpecializedILi4ELi2ELi32ELb0ELb0EEEJNS5_IJNSA_ILi64EEESG_SF_EEENS5_IJNSW_IS1M_SC_EENSW_INS5_IJNSA_ILi32EEESB_EEENS5_IJSC_SF_EEEEEEEESI_SJ_SI_SJ_NS1H_6fusion15FusionCallbacksIS1L_NS1U_17LinearCombinationISI_fSI_fLNS_15FloatRoundStyleE2EEES1N_S1T_JEEENS4_5SM1004TMEM4LOAD26SM100_TMEM_LOAD_32dp32b32xENS4_13SM90_TMA_LOADENS15_INS16_ILi1ELi4ELi3EEES19_NSW_INS5_IJS1A_S1P_EEENS5_IJS1P_SC_EEEEEEENS4_39AutoVectorizingCopyWithAssumedAlignmentILi128EEENS4_14SM90_TMA_STOREES29_S2B_S2B_EEEvvEEEEvNT_6ParamsE) ;  /* 0xffffff5802707950 */ /* 0x000fea0003c3ffff */
.L_x_187:
[----:B------:R-:W-:-:S00]  /*a640*/  BRA `(.L_x_187) ;  /* 0xfffffffc00fc7947 */ /* 0x000fc0000383ffff */
[----:B------:R-:W-:-:S00]  /*a650*/  NOP ;  /* 0x0000000000007918 */ /* 0x000fc00000000000 */
        /* <DEDUP_REMOVED lines=10> */
.L_x_188:


//--------------------- .nv.global.init           --------------------------
	.section	.nv.global.init,"aw",@progbits
.nv.global.init:
	.type		$str$27,@object
	.size		$str$27,($str$28 - $str$27)
$str$27:
        /*0000*/ 	.byte	0x28, 0x61, 0x64, 0x64, 0x72, 0x65, 0x73, 0x73, 0x20, 0x26, 0x20, 0x6d, 0x61, 0x73, 0x6b, 0x29
        /*0010*/ 	.byte	0x20, 0x3d, 0x3d, 0x20, 0x30, 0x00
	.type		$str$28,@object
	.size		$str$28,($str$26 - $str$28)
$str$28:
        /*0016*/ 	.byte	0x2f, 0x74, 0x6d, 0x70, 0x2f, 0x63, 0x75, 0x74, 0x6c, 0x61, 0x73, 0x73, 0x5f, 0x73, 0x77, 0x65
        /*0026*/ 	.byte	0x65, 0x70, 0x5f, 0x73, 0x72, 0x63, 0x2f, 0x69, 0x6e, 0x63, 0x6c, 0x75, 0x64, 0x65, 0x2f, 0x63
        /*0036*/ 	.byte	0x75, 0x74, 0x65, 0x2f, 0x70, 0x6f, 0x69, 0x6e, 0x74, 0x65, 0x72, 0x5f, 0x66, 0x6c, 0x61, 0x67
        /*0046*/ 	.byte	0x67, 0x65, 0x64, 0x2e, 0x68, 0x70, 0x70, 0x00
	.type		$str$26,@object
	.size		$str$26,($str$25 - $str$26)
$str$26:
        /*004e*/ 	.byte	0x2f, 0x74, 0x6d, 0x70, 0x2f, 0x63, 0x75, 0x74, 0x6c, 0x61, 0x73, 0x73, 0x5f, 0x73, 0x77, 0x65
        /*005e*/ 	.byte	0x65, 0x70, 0x5f, 0x73, 0x72, 0x63, 0x2f, 0x69, 0x6e, 0x63, 0x6c, 0x75, 0x64, 0x65, 0x2f, 0x63
        /*006e*/ 	.byte	0x75, 0x74, 0x65, 0x2f, 0x61, 0x74, 0x6f, 0x6d, 0x2f, 0x63, 0x6f, 0x70, 0x79, 0x5f, 0x74, 0x72
        /*007e*/ 	.byte	0x61, 0x69, 0x74, 0x73, 0x5f, 0x73, 0x6d, 0x31, 0x30, 0x30, 0x2e, 0x68, 0x70, 0x70, 0x00
	.type		$str$25,@object
	.size		$str$25,(__unnamed_1 - $str$25)
$str$25:
        /*008d*/ 	.byte	0x28, 0x28, 0x75, 0x69, 0x6e, 0x74, 0x33, 0x32, 0x5f, 0x74, 0x28, 0x74, 0x68, 0x72, 0x65, 0x61
        /*009d*/ 	.byte	0x64, 0x49, 0x64, 0x78, 0x2e, 0x78, 0x29, 0x20, 0x2f, 0x20, 0x33, 0x32, 0x29, 0x20, 0x25, 0x20
        /*00ad*/ 	.byte	0x34, 0x29, 0x20, 0x3d, 0x3d, 0x20, 0x28, 0x28, 0x28, 0x74, 0x6d, 0x65, 0x6d, 0x5f, 0x61, 0x64
        /*00bd*/ 	.byte	0x64, 0x72, 0x20, 0x3e, 0x3e, 0x20, 0x31, 0x36, 0x29, 0x20, 0x2f, 0x20, 0x33, 0x32, 0x29, 0x20
        /*00cd*/ 	.byte	0x25, 0x20, 0x34, 0x29, 0x00
	.type		__unnamed_1,@object
	.size		__unnamed_1,(__unnamed_2 - __unnamed_1)
__unnamed_1:
        /*00d2*/ 	.byte	0x61, 0x75, 0x74, 0x6f, 0x20, 0x63, 0x75, 0x74, 0x65, 0x3a, 0x3a, 0x61, 0x73, 0x5f, 0x70, 0x6f
        /* <DEDUP_REMOVED lines=24> */
        /*0262*/ 	.byte	0x3a, 0x3a, 0x43, 0x3c, 0x34, 0x30, 0x39, 0x36, 0x3e, 0x3e, 0x3e, 0x3e, 0x5d, 0x00
	.type		__unnamed_2,@object
	.size		__unnamed_2,(__unnamed_3 - __unnamed_2)
__unnamed_2:
        /* <DEDUP_REMOVED lines=26> */
	.type		__unnamed_3,@object
	.size		__unnamed_3,(.L_3 - __unnamed_3)
__unnamed_3:
        /* <DEDUP_REMOVED lines=40> */
        /*068e*/ 	.byte	0x74, 0x65, 0x3a, 0x3a, 0x43, 0x3c, 0x30, 0x3e, 0x3e, 0x3e, 0x3e, 0x5d, 0x00
.L_3:


//--------------------- .nv.shared._ZN7cutlass13device_kernelINS_4gemm6kernel13GemmUniversalIN4cute5tupleIJiiiiEEENS1_10collective13CollectiveMmaINS1_35MainloopSm100TmaUmmaWarpSpecializedILi3ELi2ELi4ENS5_IJNS4_1CILi2EEENSA_ILi1EEESC_EEEEENS5_IJNSA_ILi128EEENSA_ILi256EEESF_EEENS_12float_e4m3_tENS5_IJlSC_lEEESI_SJ_NS4_8TiledMMAINS4_8MMA_AtomIJNS4_10MMA_TraitsINS4_25SM100_MMA_F8F6F4_2x1SM_SSEJSI_SI_fSF_SG_NS4_17integral_constantINS4_4UMMA5MajorELSQ_0EEESR_NSO_INSP_7ScaleInELSS_0EEEST_EEEEEENS4_6LayoutINS5_IJSC_SC_SC_EEENS5_IJNSA_ILi0EEESY_SY_EEEEENS5_IJNS4_10UnderscoreES11_S11_EEEEENS4_18SM100_TMA_2SM_LOADENS4_14ComposedLayoutINS4_7SwizzleILi3ELi4ELi3EEENS4_18smem_ptr_flag_bitsILi8EEENSW_INS5_IJNSA_ILi8EEESF_EEENS5_IJSF_SC_EEEEEEEvNS4_8identityES14_S1E_vS1F_EENS_8epilogue10collective18CollectiveEpilogueINS1H_23Sm100TmaWarpSpecializedILi4ELi2ELi32ELb0ELb0EEEJNS5_IJNSA_ILi64EEESG_SF_EEENS5_IJNSW_IS1M_SC_EENSW_INS5_IJNSA_ILi32EEESB_EEENS5_IJSC_SF_EEEEEEEESI_SJ_SI_SJ_NS1H_6fusion15FusionCallbacksIS1L_NS1U_17LinearCombinationISI_fSI_fLNS_15FloatRoundStyleE2EEES1N_S1T_JEEENS4_5SM1004TMEM4LOAD26SM100_TMEM_LOAD_32dp32b32xENS4_13SM90_TMA_LOADENS15_INS16_ILi1ELi4ELi3EEES19_NSW_INS5_IJS1A_S1P_EEENS5_IJS1P_SC_EEEEEEENS4_39AutoVectorizingCopyWithAssumedAlignmentILi128EEENS4_14SM90_TMA_STOREES29_S2B_S2B_EEEvvEEEEvNT_6ParamsE --------------------------
	.section	.nv.shared._ZN7cutlass13device_kernelINS_4gemm6kernel13GemmUniversalIN4cute5tupleIJiiiiEEENS1_10collective13CollectiveMmaINS1_35MainloopSm100TmaUmmaWarpSpecializedILi3ELi2ELi4ENS5_IJNS4_1CILi2EEENSA_ILi1EEESC_EEEEENS5_IJNSA_ILi128EEENSA_ILi256EEESF_EEENS_12float_e4m3_tENS5_IJlSC_lEEESI_SJ_NS4_8TiledMMAINS4_8MMA_AtomIJNS4_10MMA_TraitsINS4_25SM100_MMA_F8F6F4_2x1SM_SSEJSI_SI_fSF_SG_NS4_17integral_constantINS4_4UMMA5MajorELSQ_0EEESR_NSO_INSP_7ScaleInELSS_0EEEST_EEEEEENS4_6LayoutINS5_IJSC_SC_SC_EEENS5_IJNSA_ILi0EEESY_SY_EEEEENS5_IJNS4_10UnderscoreES11_S11_EEEEENS4_18SM100_TMA_2SM_LOADENS4_14ComposedLayoutINS4_7SwizzleILi3ELi4ELi3EEENS4_18smem_ptr_flag_bitsILi8EEENSW_INS5_IJNSA_ILi8EEESF_EEENS5_IJSF_SC_EEEEEEEvNS4_8identityES14_S1E_vS1F_EENS_8epilogue10collective18CollectiveEpilogueINS1H_23Sm100TmaWarpSpecializedILi4ELi2ELi32ELb0ELb0EEEJNS5_IJNSA_ILi64EEESG_SF_EEENS5_IJNSW_IS1M_SC_EENSW_INS5_IJNSA_ILi32EEESB_EEENS5_IJSC_SF_EEEEEEEESI_SJ_SI_SJ_NS1H_6fusion15FusionCallbacksIS1L_NS1U_17LinearCombinationISI_fSI_fLNS_15FloatRoundStyleE2EEES1N_S1T_JEEENS4_5SM1004TMEM4LOAD26SM100_TMEM_LOAD_32dp32b32xENS4_13SM90_TMA_LOADENS15_INS16_ILi1ELi4ELi3EEES19_NSW_INS5_IJS1A_S1P_EEENS5_IJS1P_SC_EEEEEEENS4_39AutoVectorizingCopyWithAssumedAlignmentILi128EEENS4_14SM90_TMA_STOREES29_S2B_S2B_EEEvvEEEEvNT_6ParamsE,"aw",@nobits
	.sectionflags	@""
	.align	16
	.zero		1024


//--------------------- .nv.shared.reserved.0     --------------------------
	.section	.nv.shared.reserved.0,"aw",@nobits
	.weak		__nv_reservedSMEM_offset_0_alias
	.size		__nv_reservedSMEM_offset_0_alias, 0, 64
	.other		__nv_reservedSMEM_offset_0_alias,@"STO_CUDA_RESERVED_SHARED STV_DEFAULT"
__nv_reservedSMEM_offset_0_alias:
	.zero		0
.nv.shared.reserved.0:
	.zero		64
	.weak		__nv_reservedSMEM_tcgen05_partition
	.type		__nv_reservedSMEM_tcgen05_partition,@object
	.size		__nv_reservedSMEM_tcgen05_partition,(.L_0 - __nv_reservedSMEM_tcgen05_partition)
__nv_reservedSMEM_tcgen05_partition:
	.zero		32
.L_0:


//--------------------- .nv.global                --------------------------
	.section	.nv.global,"aw",@nobits
.nv.global:
	.type		_ZN39_INTERNAL_53f3bd97_4_k_cu_5b10ccfd_85954cute1_E,@object
	.size		_ZN39_INTERNAL_53f3bd97_4_k_cu_5b10ccfd_85954cute1_E,(_ZN39_INTERNAL_53f3bd97_4_k_cu_5b10ccfd_85954cuda3std3__45__cpo6cbeginE - _ZN39_INTERNAL_53f3bd97_4_k_cu_5b10ccfd_85954cute1_E)
_ZN39_INTERNAL_53f3bd97_4_k_cu_5b10ccfd_85954cute1_E:
	.zero		1
	.type		_ZN39_INTERNAL_53f3bd97_4_k_cu_5b10ccfd_85954cuda3std3__45__cpo6cbeginE,@object
	.size		_ZN39_INTERNAL_53f3bd97_4_k_cu_5b10ccfd_85954cuda3std3__45__cpo6cbeginE,(_ZN39_INTERNAL_53f3bd97_4_k_cu_5b10ccfd_85954cuda3std3__48in_placeE - _ZN39_INTERNAL_53f3bd97_4_k_cu_5b10ccfd_85954cuda3std3__45__cpo6cbeginE)
_ZN39_INTERNAL_53f3bd97_4_k_cu_5b10ccfd_85954cuda3std3__45__cpo6cbeginE:
	.zero		1
	.type		_ZN39_INTERNAL_53f3bd97_4_k_cu_5b10ccfd_85954cuda3std3__48in_placeE,@object
	.size		_ZN39_INTERNAL_53f3bd97_4_k_cu_5b10ccfd_85954cuda3std3__48in_placeE,(_ZN39_INTERNAL_53f3bd97_4_k_cu_5b10ccfd_85954cuda3std6ranges3__45__cpo9iter_moveE - _ZN39_INTERNAL_53f3bd97_4_k_cu_5b10ccfd_85954cuda3std3__48in_placeE)
_ZN39_INTERNAL_53f3bd97_4_k_cu_5b10ccfd_85954cuda3std3__48in_placeE:
	.zero		1
	.type		_ZN39_INTERNAL_53f3bd97_4_k_cu_5b10ccfd_85954cuda3std6ranges3__45__cpo9iter_moveE,@object
	.size		_ZN39_INTERNAL_53f3bd97_4_k_cu_5b10ccfd_85954cuda3std6ranges3__45__cpo9iter_moveE,(_ZN39_INTERNAL_53f3bd97_4_k_cu_5b10ccfd_85954cuda3std3__45__cpo5beginE - _ZN39_INTERNAL_53f3bd97_4_k_cu_5b10ccfd_85954cuda3std6ranges3__45__cpo9iter_moveE)
_ZN39_INTERNAL_53f3bd97_4_k_cu_5b10ccfd_85954cuda3std6ranges3__45__cpo9iter_moveE:
	.zero		1
	.type		_ZN39_INTERNAL_53f3bd97_4_k_cu_5b10ccfd_85954cuda3std3__45__cpo5beginE,@object
	.size		_ZN39_INTERNAL_53f3bd97_4_k_cu_5b10ccfd_85954cuda3std3__45__cpo5beginE,(_ZN39_INTERNAL_53f3bd97_4_k_cu_5b10ccfd_85954cuda3std3__441_GLOBAL__N__53f3bd97_4_k_cu_5b10ccfd_85956ignoreE - _ZN39_INTERNAL_53f3bd97_4_k_cu_5b10ccfd_85954cuda3std3__45__cpo5beginE)
_ZN39_INTERNAL_53f3bd97_4_k_cu_5b10ccfd_85954cuda3std3__45__cpo5beginE:
	.zero		1
	.type		_ZN39_INTERNAL_53f3bd97_4_k_cu_5b10ccfd_85954cuda3std3__441_GLOBAL__N__53f3bd97_4_k_cu_5b10ccfd_85956ignoreE,@object
	.size		_ZN39_INTERNAL_53f3bd97_4_k_cu_5b10ccfd_85954cuda3std3__441_GLOBAL__N__53f3bd97_4_k_cu_5b10ccfd_85956ignoreE,(_ZN39_INTERNAL_53f3bd97_4_k_cu_5b10ccfd_85954cute7productE - _ZN39_INTERNAL_53f3bd97_4_k_cu_5b10ccfd_85954cuda3std3__441_GLOBAL__N__53f3bd97_4_k_cu_5b10ccfd_85956ignoreE)
_ZN39_INTERNAL_53f3bd97_4_k_cu_5b10ccfd_85954cuda3std3__441_GLOBAL__N__53f3bd97_4_k_cu_5b10ccfd_85956ignoreE:
	.zero		1
	.type		_ZN39_INTERNAL_53f3bd97_4_k_cu_5b10ccfd_85954cute7productE,@object
	.size		_ZN39_INTERNAL_53f3bd97_4_k_cu_5b10ccfd_85954cute7productE,(_ZN39_INTERNAL_53f3bd97_4_k_cu_5b10ccfd_85954cuda3std3__45__cpo3endE - _ZN39_INTERNAL_53f3bd97_4_k_cu_5b10ccfd_85954cute7productE)
_ZN39_INTERNAL_53f3bd97_4_k_cu_5b10ccfd_85954cute7productE:
	.zero		1
	.type		_ZN39_INTERNAL_53f3bd97_4_k_cu_5b10ccfd_85954cuda3std3__45__cpo3endE,@object
	.size		_ZN39_INTERNAL_53f3bd97_4_k_cu_5b10ccfd_85954cuda3std3__45__cpo3endE,(_ZN39_INTERNAL_53f3bd97_4_k_cu_5b10ccfd_85954cuda3std3__419piecewise_constructE - _ZN39_INTERNAL_53f3bd97_4_k_cu_5b10ccfd_85954cuda3std3__45__cpo3endE)
_ZN39_INTERNAL_53f3bd97_4_k_cu_5b10ccfd_85954cuda3std3__45__cpo3endE:
	.zero		1
	.type		_ZN39_INTERNAL_53f3bd97_4_k_cu_5b10ccfd_85954cuda3std3__419piecewise_constructE,@object
	.size		_ZN39_INTERNAL_53f3bd97_4_k_cu_5b10ccfd_85954cuda3std3__419piecewise_constructE,(_ZN39_INTERNAL_53f3bd97_4_k_cu_5b10ccfd_85954cuda3std3__45__cpo4cendE - _ZN39_INTERNAL_53f3bd97_4_k_cu_5b10ccfd_85954cuda3std3__419piecewise_constructE)
_ZN39_INTERNAL_53f3bd97_4_k_cu_5b10ccfd_85954cuda3std3__419piecewise_constructE:
	.zero		1
	.type		_ZN39_INTERNAL_53f3bd97_4_k_cu_5b10ccfd_85954cuda3std3__45__cpo4cendE,@object
	.size		_ZN39_INTERNAL_53f3bd97_4_k_cu_5b10ccfd_85954cuda3std3__45__cpo4cendE,(_ZN39_INTERNAL_53f3bd97_4_k_cu_5b10ccfd_85954cuda3std6ranges3__45__cpo4swapE - _ZN39_INTERNAL_53f3bd97_4_k_cu_5b10ccfd_85954cuda3std3__45__cpo4cendE)
_ZN39_INTERNAL_53f3bd97_4_k_cu_5b10ccfd_85954cuda3std3__45__cpo4cendE:
	.zero		1
	.type		_ZN39_INTERNAL_53f3bd97_4_k_cu_5b10ccfd_85954cuda3std6ranges3__45__cpo4swapE,@object
	.size		_ZN39_INTERNAL_53f3bd97_4_k_cu_5b10ccfd_85954cuda3std6ranges3__45__cpo4swapE,(.L_11 - _ZN39_INTERNAL_53f3bd97_4_k_cu_5b10ccfd_85954cuda3std6ranges3__45__cpo4swapE)
_ZN39_INTERNAL_53f3bd97_4_k_cu_5b10ccfd_85954cuda3std6ranges3__45__cpo4swapE:
	.zero		1
.L_11:


//--------------------- .nv.constant0._ZN7cutlass13device_kernelINS_4gemm6kernel13GemmUniversalIN4cute5tupleIJiiiiEEENS1_10collective13CollectiveMmaINS1_35MainloopSm100TmaUmmaWarpSpecializedILi3ELi2ELi4ENS5_IJNS4_1CILi2EEENSA_ILi1EEESC_EEEEENS5_IJNSA_ILi128EEENSA_ILi256EEESF_EEENS_12float_e4m3_tENS5_IJlSC_lEEESI_SJ_NS4_8TiledMMAINS4_8MMA_AtomIJNS4_10MMA_TraitsINS4_25SM100_MMA_F8F6F4_2x1SM_SSEJSI_SI_fSF_SG_NS4_17integral_constantINS4_4UMMA5MajorELSQ_0EEESR_NSO_INSP_7ScaleInELSS_0EEEST_EEEEEENS4_6LayoutINS5_IJSC_SC_SC_EEENS5_IJNSA_ILi0EEESY_SY_EEEEENS5_IJNS4_10UnderscoreES11_S11_EEEEENS4_18SM100_TMA_2SM_LOADENS4_14ComposedLayoutINS4_7SwizzleILi3ELi4ELi3EEENS4_18smem_ptr_flag_bitsILi8EEENSW_INS5_IJNSA_ILi8EEESF_EEENS5_IJSF_SC_EEEEEEEvNS4_8identityES14_S1E_vS1F_EENS_8epilogue10collective18CollectiveEpilogueINS1H_23Sm100TmaWarpSpecializedILi4ELi2ELi32ELb0ELb0EEEJNS5_IJNSA_ILi64EEESG_SF_EEENS5_IJNSW_IS1M_SC_EENSW_INS5_IJNSA_ILi32EEESB_EEENS5_IJSC_SF_EEEEEEEESI_SJ_SI_SJ_NS1H_6fusion15FusionCallbacksIS1L_NS1U_17LinearCombinationISI_fSI_fLNS_15FloatRoundStyleE2EEES1N_S1T_JEEENS4_5SM1004TMEM4LOAD26SM100_TMEM_LOAD_32dp32b32xENS4_13SM90_TMA_LOADENS15_INS16_ILi1ELi4ELi3EEES19_NSW_INS5_IJS1A_S1P_EEENS5_IJS1P_SC_EEEEEEENS4_39AutoVectorizingCopyWithAssumedAlignmentILi128EEENS4_14SM90_TMA_STOREES29_S2B_S2B_EEEvvEEEEvNT_6ParamsE --------------------------
	.section	.nv.constant0._ZN7cutlass13device_kernelINS_4gemm6kernel13GemmUniversalIN4cute5tupleIJiiiiEEENS1_10collective13CollectiveMmaINS1_35MainloopSm100TmaUmmaWarpSpecializedILi3ELi2ELi4ENS5_IJNS4_1CILi2EEENSA_ILi1EEESC_EEEEENS5_IJNSA_ILi128EEENSA_ILi256EEESF_EEENS_12float_e4m3_tENS5_IJlSC_lEEESI_SJ_NS4_8TiledMMAINS4_8MMA_AtomIJNS4_10MMA_TraitsINS4_25SM100_MMA_F8F6F4_2x1SM_SSEJSI_SI_fSF_SG_NS4_17integral_constantINS4_4UMMA5MajorELSQ_0EEESR_NSO_INSP_7ScaleInELSS_0EEEST_EEEEEENS4_6LayoutINS5_IJSC_SC_SC_EEENS5_IJNSA_ILi0EEESY_SY_EEEEENS5_IJNS4_10UnderscoreES11_S11_EEEEENS4_18SM100_TMA_2SM_LOADENS4_14ComposedLayoutINS4_7SwizzleILi3ELi4ELi3EEENS4_18smem_ptr_flag_bitsILi8EEENSW_INS5_IJNSA_ILi8EEESF_EEENS5_IJSF_SC_EEEEEEEvNS4_8identityES14_S1E_vS1F_EENS_8epilogue10collective18CollectiveEpilogueINS1H_23Sm100TmaWarpSpecializedILi4ELi2ELi32ELb0ELb0EEEJNS5_IJNSA_ILi64EEESG_SF_EEENS5_IJNSW_IS1M_SC_EENSW_INS5_IJNSA_ILi32EEESB_EEENS5_IJSC_SF_EEEEEEEESI_SJ_SI_SJ_NS1H_6fusion15FusionCallbacksIS1L_NS1U_17LinearCombinationISI_fSI_fLNS_15FloatRoundStyleE2EEES1N_S1T_JEEENS4_5SM1004TMEM4LOAD26SM100_TMEM_LOAD_32dp32b32xENS4_13SM90_TMA_LOADENS15_INS16_ILi1ELi4ELi3EEES19_NSW_INS5_IJS1A_S1P_EEENS5_IJS1P_SC_EEEEEEENS4_39AutoVectorizingCopyWithAssumedAlignmentILi128EEENS4_14SM90_TMA_STOREES29_S2B_S2B_EEEvvEEEEvNT_6ParamsE,"a",@progbits
	.sectionflags	@""
	.align	4
.nv.constant0._ZN7cutlass13device_kernelINS_4gemm6kernel13GemmUniversalIN4cute5tupleIJiiiiEEENS1_10collective13CollectiveMmaINS1_35MainloopSm100TmaUmmaWarpSpecializedILi3ELi2ELi4ENS5_IJNS4_1CILi2EEENSA_ILi1EEESC_EEEEENS5_IJNSA_ILi128EEENSA_ILi256EEESF_EEENS_12float_e4m3_tENS5_IJlSC_lEEESI_SJ_NS4_8TiledMMAINS4_8MMA_AtomIJNS4_10MMA_TraitsINS4_25SM100_MMA_F8F6F4_2x1SM_SSEJSI_SI_fSF_SG_NS4_17integral_constantINS4_4UMMA5MajorELSQ_0EEESR_NSO_INSP_7ScaleInELSS_0EEEST_EEEEEENS4_6LayoutINS5_IJSC_SC_SC_EEENS5_IJNSA_ILi0EEESY_SY_EEEEENS5_IJNS4_10UnderscoreES11_S11_EEEEENS4_18SM100_TMA_2SM_LOADENS4_14ComposedLayoutINS4_7SwizzleILi3ELi4ELi3EEENS4_18smem_ptr_flag_bitsILi8EEENSW_INS5_IJNSA_ILi8EEESF_EEENS5_IJSF_SC_EEEEEEEvNS4_8identityES14_S1E_vS1F_EENS_8epilogue10collective18CollectiveEpilogueINS1H_23Sm100TmaWarpSpecializedILi4ELi2ELi32ELb0ELb0EEEJNS5_IJNSA_ILi64EEESG_SF_EEENS5_IJNSW_IS1M_SC_EENSW_INS5_IJNSA_ILi32EEESB_EEENS5_IJSC_SF_EEEEEEEESI_SJ_SI_SJ_NS1H_6fusion15FusionCallbacksIS1L_NS1U_17LinearCombinationISI_fSI_fLNS_15FloatRoundStyleE2EEES1N_S1T_JEEENS4_5SM1004TMEM4LOAD26SM100_TMEM_LOAD_32dp32b32xENS4_13SM90_TMA_LOADENS15_INS16_ILi1ELi4ELi3EEES19_NSW_INS5_IJS1A_S1P_EEENS5_IJS1P_SC_EEEEEEENS4_39AutoVectorizingCopyWithAssumedAlignmentILi128EEENS4_14SM90_TMA_STOREES29_S2B_S2B_EEEvvEEEEvNT_6ParamsE:
	.zero		2944


//--------------------- SYMBOLS --------------------------

	.type		.nv.reservedSmem.offset0,@object
	.size		.nv.reservedSmem.offset0,0x4
	.type		.nv.reservedSmem.cap,@object
	.size		.nv.reservedSmem.cap,0x4
	.type		__assertfail,@function
